# CuTe-DSL kernel — source=cudnn_frontend_dsl family=grouped_gemm_swiglu
# config = {"ab_dtype": "Float4E2M1FN", "sf_vec": 32, "d_dtype": "Float8E4M3FN", "vector_f32": false, "mma_mn": [256, 128], "cluster_mn": [2, 1]}


// ===== COMPILED SASS (sm_100a) =====

	.target	sm_100a

	.elftype	@"ET_EXEC"


//--------------------- .note.nv.tkinfo           --------------------------
	.section	.note.nv.tkinfo,"",@"SHT_NOTE"
	.sectionflags	@"SHF_NOTE_NV_TKINFO"
	.tkinfo
        /*0018*/ 	.word	0x00000081
        /*0030*/ 	.string	""
        /*0030*/ 	.string	"ptxas"
        /*0030*/ 	.string	"Cuda compilation tools, release 12.9, V12.9.83"
        /*0030*/ 	.string	"Build system must define TOOLS_VERSION_EXTENDED"
        /*0030*/ 	.string	"-O 3 -arch sm_100a "



//--------------------- .note.nv.cuver            --------------------------
	.section	.note.nv.cuver,"",@"SHT_NOTE"
	.sectionflags	@"SHF_NOTE_NV_CUVER"
        /*0018*/ 	.short	0x0001
        /*001a*/ 	.short	0x0064
        /*001c*/ 	.short	0x0001
        /*001e*/ 	.short	0x0000
        /*0020*/ 	.short	0x0001
        /*0022*/ 	.short	0x0000


//--------------------- .nv.info                  --------------------------
	.section	.nv.info,"",@"SHT_CUDA_INFO"
	.align	4


	//----- nvinfo : EIATTR_REGCOUNT
	.align		4
        /*0000*/ 	.byte	0x04, 0x2f
        /*0002*/ 	.short	(.L_6 - .L_5)
	.align		4
.L_5:
        /*0004*/ 	.word	index@(kernel_cutlass_kernel_cudnngrouped_gemmgrouped_gemm_swiglugrouped_gemm_swiglu_quantBlockScaledContiguousGroupedGemmKernel_object_at__TiledMMA_ThrLayoutVMNK21111000_PermutationMNK____MMAAt_0)
        /*0008*/ 	.word	0x00000086


	//----- nvinfo : EIATTR_FRAME_SIZE
	.align		4
.L_6:
        /*000c*/ 	.byte	0x04, 0x11
        /*000e*/ 	.short	(.L_8 - .L_7)
	.align		4
.L_7:
        /*0010*/ 	.word	index@($__internal_2_$__cuda_sm10x_tcgen05_guardrail_trap_unallocated_columns_being_dealloced)
        /*0014*/ 	.word	0x00000000


	//----- nvinfo : EIATTR_FRAME_SIZE
	.align		4
.L_8:
        /*0018*/ 	.byte	0x04, 0x11
        /*001a*/ 	.short	(.L_10 - .L_9)
	.align		4
.L_9:
        /*001c*/ 	.word	index@($__internal_1_$__cuda_sm10x_tcgen05_guardrail_trap_phase_invalid_during_alloc)
        /*0020*/ 	.word	0x00000000


	//----- nvinfo : EIATTR_FRAME_SIZE
	.align		4
.L_10:
        /*0024*/ 	.byte	0x04, 0x11
        /*0026*/ 	.short	(.L_12 - .L_11)
	.align		4
.L_11:
        /*0028*/ 	.word	index@($__internal_0_$__cuda_sm10x_tcgen05_guardrail_trap_col_being_dealloced_not_returned_by_alloc)
        /*002c*/ 	.word	0x00000000


	//----- nvinfo : EIATTR_FRAME_SIZE
	.align		4
.L_12:
        /*0030*/ 	.byte	0x04, 0x11
        /*0032*/ 	.short	(.L_14 - .L_13)
	.align		4
.L_13:
        /*0034*/ 	.word	index@(kernel_cutlass_kernel_cudnngrouped_gemmgrouped_gemm_swiglugrouped_gemm_swiglu_quantBlockScaledContiguousGroupedGemmKernel_object_at__TiledMMA_ThrLayoutVMNK21111000_PermutationMNK____MMAAt_0)
        /*0038*/ 	.word	0x00000000


	//----- nvinfo : EIATTR_MIN_STACK_SIZE
	.align		4
.L_14:
        /*003c*/ 	.byte	0x04, 0x12
        /*003e*/ 	.short	(.L_16 - .L_15)
	.align		4
.L_15:
        /*0040*/ 	.word	index@(kernel_cutlass_kernel_cudnngrouped_gemmgrouped_gemm_swiglugrouped_gemm_swiglu_quantBlockScaledContiguousGroupedGemmKernel_object_at__TiledMMA_ThrLayoutVMNK21111000_PermutationMNK____MMAAt_0)
        /*0044*/ 	.word	0x00000000
.L_16:


//--------------------- .nv.info.kernel_cutlass_kernel_cudnngrouped_gemmgrouped_gemm_swiglugrouped_gemm_swiglu_quantBlockScaledContiguousGroupedGemmKernel_object_at__TiledMMA_ThrLayoutVMNK21111000_PermutationMNK____MMAAt_0 --------------------------
	.section	.nv.info.kernel_cutlass_kernel_cudnngrouped_gemmgrouped_gemm_swiglugrouped_gemm_swiglu_quantBlockScaledContiguousGroupedGemmKernel_object_at__TiledMMA_ThrLayoutVMNK21111000_PermutationMNK____MMAAt_0,"",@"SHT_CUDA_INFO"
	.sectionflags	@""
	.align	4


	//----- nvinfo : EIATTR_CUDA_API_VERSION
	.align		4
        /*0000*/ 	.byte	0x04, 0x37
        /*0002*/ 	.short	(.L_18 - .L_17)
.L_17:
        /*0004*/ 	.word	0x00000081


	//----- nvinfo : EIATTR_KPARAM_INFO
	.align		4
.L_18:
        /*0008*/ 	.byte	0x04, 0x17
        /*000a*/ 	.short	(.L_20 - .L_19)
.L_19:
        /*000c*/ 	.word	0x00000000
        /*0010*/ 	.short	0x000f
        /*0012*/ 	.short	0x03f8
        /*0014*/ 	.byte	0x00, 0xf0, 0x31, 0x00


	//----- nvinfo : EIATTR_KPARAM_INFO
	.align		4
.L_20:
        /*0018*/ 	.byte	0x04, 0x17
        /*001a*/ 	.short	(.L_22 - .L_21)
.L_21:
        /*001c*/ 	.word	0x00000000
        /*0020*/ 	.short	0x000e
        /*0022*/ 	.short	0x03ec
        /*0024*/ 	.byte	0x00, 0xf0, 0x31, 0x00


	//----- nvinfo : EIATTR_KPARAM_INFO
	.align		4
.L_22:
        /*0028*/ 	.byte	0x04, 0x17
        /*002a*/ 	.short	(.L_24 - .L_23)
.L_23:
        /*002c*/ 	.word	0x00000000
        /*0030*/ 	.short	0x000d
        /*0032*/ 	.short	0x03e0
        /*0034*/ 	.byte	0x00, 0xf0, 0x31, 0x00


	//----- nvinfo : EIATTR_KPARAM_INFO
	.align		4
.L_24:
        /*0038*/ 	.byte	0x04, 0x17
        /*003a*/ 	.short	(.L_26 - .L_25)
.L_25:
        /*003c*/ 	.word	0x00000000
        /*0040*/ 	.short	0x000c
        /*0042*/ 	.short	0x03d8
        /*0044*/ 	.byte	0x00, 0xf0, 0x21, 0x00


	//----- nvinfo : EIATTR_KPARAM_INFO
	.align		4
.L_26:
        /*0048*/ 	.byte	0x04, 0x17
        /*004a*/ 	.short	(.L_28 - .L_27)
.L_27:
        /*004c*/ 	.word	0x00000000
        /*0050*/ 	.short	0x000b
        /*0052*/ 	.short	0x03d0
        /*0054*/ 	.byte	0x00, 0xf0, 0x21, 0x00


	//----- nvinfo : EIATTR_KPARAM_INFO
	.align		4
.L_28:
        /*0058*/ 	.byte	0x04, 0x17
        /*005a*/ 	.short	(.L_30 - .L_29)
.L_29:
        /*005c*/ 	.word	0x00000000
        /*0060*/ 	.short	0x000a
        /*0062*/ 	.short	0x03c8
        /*0064*/ 	.byte	0x00, 0xf0, 0x21, 0x00


	//----- nvinfo : EIATTR_KPARAM_INFO
	.align		4
.L_30:
        /*0068*/ 	.byte	0x04, 0x17
        /*006a*/ 	.short	(.L_32 - .L_31)
.L_31:
        /*006c*/ 	.word	0x00000000
        /*0070*/ 	.short	0x0009
        /*0072*/ 	.short	0x03c0
        /*0074*/ 	.byte	0x00, 0xf0, 0x21, 0x00


	//----- nvinfo : EIATTR_KPARAM_INFO
	.align		4
.L_32:
        /*0078*/ 	.byte	0x04, 0x17
        /*007a*/ 	.short	(.L_34 - .L_33)
.L_33:
        /*007c*/ 	.word	0x00000000
        /*0080*/ 	.short	0x0008
        /*0082*/ 	.short	0x0340
        /*0084*/ 	.byte	0x00, 0xf0, 0x01, 0x02


	//----- nvinfo : EIATTR_KPARAM_INFO
	.align		4
.L_34:
        /*0088*/ 	.byte	0x04, 0x17
        /*008a*/ 	.short	(.L_36 - .L_35)
.L_35:
        /*008c*/ 	.word	0x00000000
        /*0090*/ 	.short	0x0007
        /*0092*/ 	.short	0x02c0
        /*0094*/ 	.byte	0x00, 0xf0, 0x01, 0x02


	//----- nvinfo : EIATTR_KPARAM_INFO
	.align		4
.L_36:
        /*0098*/ 	.byte	0x04, 0x17
        /*009a*/ 	.short	(.L_38 - .L_37)
.L_37:
        /*009c*/ 	.word	0x00000000
        /*00a0*/ 	.short	0x0006
        /*00a2*/ 	.short	0x0240
        /*00a4*/ 	.byte	0x00, 0xf0, 0x01, 0x02


	//----- nvinfo : EIATTR_KPARAM_INFO
	.align		4
.L_38:
        /*00a8*/ 	.byte	0x04, 0x17
        /*00aa*/ 	.short	(.L_40 - .L_39)
.L_39:
        /*00ac*/ 	.word	0x00000000
        /*00b0*/ 	.short	0x0005
        /*00b2*/ 	.short	0x01c0
        /*00b4*/ 	.byte	0x00, 0xf0, 0x01, 0x02


	//----- nvinfo : EIATTR_KPARAM_INFO
	.align		4
.L_40:
        /*00b8*/ 	.byte	0x04, 0x17
        /*00ba*/ 	.short	(.L_42 - .L_41)
.L_41:
        /*00bc*/ 	.word	0x00000000
        /*00c0*/ 	.short	0x0004
        /*00c2*/ 	.short	0x0140
        /*00c4*/ 	.byte	0x00, 0xf0, 0x01, 0x02


	//----- nvinfo : EIATTR_KPARAM_INFO
	.align		4
.L_42:
        /*00c8*/ 	.byte	0x04, 0x17
        /*00ca*/ 	.short	(.L_44 - .L_43)
.L_43:
        /*00cc*/ 	.word	0x00000000
        /*00d0*/ 	.short	0x0003
        /*00d2*/ 	.short	0x00c0
        /*00d4*/ 	.byte	0x00, 0xf0, 0x01, 0x02


	//----- nvinfo : EIATTR_KPARAM_INFO
	.align		4
.L_44:
        /*00d8*/ 	.byte	0x04, 0x17
        /*00da*/ 	.short	(.L_46 - .L_45)
.L_45:
        /*00dc*/ 	.word	0x00000000
        /*00e0*/ 	.short	0x0002
        /*00e2*/ 	.short	0x0040
        /*00e4*/ 	.byte	0x00, 0xf0, 0x01, 0x02


	//----- nvinfo : EIATTR_KPARAM_INFO
	.align		4
.L_46:
        /*00e8*/ 	.byte	0x04, 0x17
        /*00ea*/ 	.short	(.L_48 - .L_47)
.L_47:
        /*00ec*/ 	.word	0x00000000
        /*00f0*/ 	.short	0x0001
        /*00f2*/ 	.short	0x000c
        /*00f4*/ 	.byte	0x00, 0xf0, 0x31, 0x00


	//----- nvinfo : EIATTR_KPARAM_INFO
	.align		4
.L_48:
        /*00f8*/ 	.byte	0x04, 0x17
        /*00fa*/ 	.short	(.L_50 - .L_49)
.L_49:
        /*00fc*/ 	.word	0x00000000
        /*0100*/ 	.short	0x0000
        /*0102*/ 	.short	0x0000
        /*0104*/ 	.byte	0x00, 0xf0, 0x31, 0x00


	//----- nvinfo : EIATTR_AT_ENTRY_FRAGMENTS
	.align		4
.L_50:
        /*0108*/ 	.byte	0x04, 0x4f
        /*010a*/ 	.short	(.L_52 - .L_51)


	//   ....[0]....
.L_51:
        /*010c*/ 	.word	0x00000004


	//   ....[1]....
        /*0110*/ 	.word	0x00000005


	//----- nvinfo : EIATTR_RESERVED_SMEM_USED
	.align		4
.L_52:
        /*0114*/ 	.byte	0x01, 0x41
	.zero		2


	//----- nvinfo : EIATTR_SPARSE_MMA_MASK
	.align		4
        /*0118*/ 	.byte	0x03, 0x50
        /*011a*/ 	.short	0x0000


	//----- nvinfo : EIATTR_TCGEN05_2CTA_USED
	.align		4
        /*011c*/ 	.byte	0x01, 0x52
	.zero		2


	//----- nvinfo : EIATTR_MAXREG_COUNT
	.align		4
        /*0120*/ 	.byte	0x03, 0x1b
        /*0122*/ 	.short	0x00ff


	//----- nvinfo : EIATTR_NUM_BARRIERS
	.align		4
        /*0124*/ 	.byte	0x02, 0x4c
        /*0126*/ 	.byte	0x05
	.zero		1


	//----- nvinfo : EIATTR_INT_WARP_WIDE_INSTR_OFFSETS
	.align		4
        /*0128*/ 	.byte	0x04, 0x31
        /*012a*/ 	.short	(.L_54 - .L_53)


	//   ....[0]....
.L_53:
        /*012c*/ 	.word	0x00005b60


	//   ....[1]....
        /*0130*/ 	.word	0x00005be0


	//   ....[2]....
        /*0134*/ 	.word	0x00005c00


	//----- nvinfo : EIATTR_COOP_GROUP_MASK_REGIDS
	.align		4
.L_54:
        /*0138*/ 	.byte	0x04, 0x29
        /*013a*/ 	.short	(.L_56 - .L_55)


	//   ....[0]....
.L_55:
        /*013c*/ 	.word	0xffffffff


	//   ....[1]....
        /*0140*/ 	.word	0xffffffff


	//   ....[2]....
        /*0144*/ 	.word	0xffffffff


	//   ....[3]....
        /*0148*/ 	.word	0xffffffff


	//   ....[4]....
        /*014c*/ 	.word	0xffffffff


	//   ....[5]....
        /*0150*/ 	.word	0xffffffff


	//   ....[6]....
        /*0154*/ 	.word	0xffffffff


	//   ....[7]....
        /*0158*/ 	.word	0xffffffff


	//   ....[8]....
        /*015c*/ 	.word	0xffffffff


	//   ....[9]....
        /*0160*/ 	.word	0xffffffff


	//   ....[10]....
        /*0164*/ 	.word	0xffffffff


	//   ....[11]....
        /*0168*/ 	.word	0xffffffff


	//----- nvinfo : EIATTR_COOP_GROUP_INSTR_OFFSETS
	.align		4
.L_56:
        /*016c*/ 	.byte	0x04, 0x28
        /*016e*/ 	.short	(.L_58 - .L_57)


	//   ....[0]....
.L_57:
        /*0170*/ 	.word	0x00000130


	//   ....[1]....
        /*0174*/ 	.word	0x00000470


	//   ....[2]....
        /*0178*/ 	.word	0x00000620


	//   ....[3]....
        /*017c*/ 	.word	0x000008a0


	//   ....[4]....
        /*0180*/ 	.word	0x00000c30


	//   ....[5]....
        /*0184*/ 	.word	0x00000f00


	//   ....[6]....
        /*0188*/ 	.word	0x00000f60


	//   ....[7]....
        /*018c*/ 	.word	0x00002e50


	//   ....[8]....
        /*0190*/ 	.word	0x00003460


	//   ....[9]....
        /*0194*/ 	.word	0x00005670


	//   ....[10]....
        /*0198*/ 	.word	0x000059e0


	//   ....[11]....
        /*019c*/ 	.word	0x00005ca0


	//----- nvinfo : EIATTR_VRC_CTA_INIT_COUNT
	.align		4
.L_58:
        /*01a0*/ 	.byte	0x02, 0x4a
        /*01a2*/ 	.byte	0x80
	.zero		1


	//----- nvinfo : EIATTR_MBARRIER_INSTR_OFFSETS
	.align		4
        /*01a4*/ 	.byte	0x04, 0x39
        /*01a6*/ 	.short	(.L_60 - .L_59)


	//   ....[0]....
.L_59:
        /*01a8*/ 	.word	0x00000340
        /*01ac*/ 	.word	0x000000ff
        /*01b0*/ 	.word	0x00000000
        /*01b4*/ 	.short	0x0100
        /*01b6*/ 	.byte	0x06
	.zero		1


	//   ....[1]....
        /*01b8*/ 	.word	0x00000350
        /*01bc*/ 	.word	0x000000ff
        /*01c0*/ 	.word	0x00000008
        /*01c4*/ 	.short	0x0100
        /*01c6*/ 	.byte	0x06
	.zero		1


	//   ....[2]....
        /*01c8*/ 	.word	0x00000360
        /*01cc*/ 	.word	0x000000ff
        /*01d0*/ 	.word	0x00000010
        /*01d4*/ 	.short	0x0100
        /*01d6*/ 	.byte	0x06
	.zero		1


	//   ....[3]....
        /*01d8*/ 	.word	0x00000370
        /*01dc*/ 	.word	0x000000ff
        /*01e0*/ 	.word	0x00000018
        /*01e4*/ 	.short	0x0100
        /*01e6*/ 	.byte	0x06
	.zero		1


	//   ....[4]....
        /*01e8*/ 	.word	0x00000380
        /*01ec*/ 	.word	0x000000ff
        /*01f0*/ 	.word	0x00000020
        /*01f4*/ 	.short	0x0100
        /*01f6*/ 	.byte	0x06
	.zero		1


	//   ....[5]....
        /*01f8*/ 	.word	0x00000390
        /*01fc*/ 	.word	0x000000ff
        /*0200*/ 	.word	0x00000028
        /*0204*/ 	.short	0x0100
        /*0206*/ 	.byte	0x06
	.zero		1


	//   ....[6]....
        /*0208*/ 	.word	0x000003a0
        /*020c*/ 	.word	0x000000ff
        /*0210*/ 	.word	0x00000030
        /*0214*/ 	.short	0x0100
        /*0216*/ 	.byte	0x06
	.zero		1


	//   ....[7]....
        /*0218*/ 	.word	0x000003b0
        /*021c*/ 	.word	0x000000ff
        /*0220*/ 	.word	0x00000038
        /*0224*/ 	.short	0x0100
        /*0226*/ 	.byte	0x06
	.zero		1


	//   ....[8]....
        /*0228*/ 	.word	0x000003c0
        /*022c*/ 	.word	0x000000ff
        /*0230*/ 	.word	0x00000040
        /*0234*/ 	.short	0x0100
        /*0236*/ 	.byte	0x06
	.zero		1


	//   ....[9]....
        /*0238*/ 	.word	0x000003d0
        /*023c*/ 	.word	0x000000ff
        /*0240*/ 	.word	0x00000048
        /*0244*/ 	.short	0x0100
        /*0246*/ 	.byte	0x06
	.zero		1


	//   ....[10]....
        /*0248*/ 	.word	0x000003e0
        /*024c*/ 	.word	0x000000ff
        /*0250*/ 	.word	0x00000050
        /*0254*/ 	.short	0x0100
        /*0256*/ 	.byte	0x06
	.zero		1


	//   ....[11]....
        /*0258*/ 	.word	0x000003f0
        /*025c*/ 	.word	0x000000ff
        /*0260*/ 	.word	0x00000058
        /*0264*/ 	.short	0x0100
        /*0266*/ 	.byte	0x06
	.zero		1


	//   ....[12]....
        /*0268*/ 	.word	0x00000400
        /*026c*/ 	.word	0x000000ff
        /*0270*/ 	.word	0x00000060
        /*0274*/ 	.short	0x0100
        /*0276*/ 	.byte	0x06
	.zero		1


	//   ....[13]....
        /*0278*/ 	.word	0x00000410
        /*027c*/ 	.word	0x000000ff
        /*0280*/ 	.word	0x00000068
        /*0284*/ 	.short	0x0100
        /*0286*/ 	.byte	0x06
	.zero		1


	//   ....[14]....
        /*0288*/ 	.word	0x00000590
        /*028c*/ 	.word	0x000000ff
        /*0290*/ 	.word	0x00000070
        /*0294*/ 	.short	0x0100
        /*0296*/ 	.byte	0x07
	.zero		1


	//   ....[15]....
        /*0298*/ 	.word	0x000005a0
        /*029c*/ 	.word	0x000000ff
        /*02a0*/ 	.word	0x00000078
        /*02a4*/ 	.short	0x0100
        /*02a6*/ 	.byte	0x07
	.zero		1


	//   ....[16]....
        /*02a8*/ 	.word	0x000005b0
        /*02ac*/ 	.word	0x000000ff
        /*02b0*/ 	.word	0x00000080
        /*02b4*/ 	.short	0x0100
        /*02b6*/ 	.byte	0x07
	.zero		1


	//   ....[17]....
        /*02b8*/ 	.word	0x000005c0
        /*02bc*/ 	.word	0x000000ff
        /*02c0*/ 	.word	0x00000088
        /*02c4*/ 	.short	0x0100
        /*02c6*/ 	.byte	0x07
	.zero		1


	//   ....[18]....
        /*02c8*/ 	.word	0x00000740
        /*02cc*/ 	.word	0x000000ff
        /*02d0*/ 	.word	0x00000090
        /*02d4*/ 	.short	0x0100
        /*02d6*/ 	.byte	0x07
	.zero		1


	//   ....[19]....
        /*02d8*/ 	.word	0x00000750
        /*02dc*/ 	.word	0x000000ff
        /*02e0*/ 	.word	0x00000098
        /*02e4*/ 	.short	0x0100
        /*02e6*/ 	.byte	0x07
	.zero		1


	//   ....[20]....
        /*02e8*/ 	.word	0x00000760
        /*02ec*/ 	.word	0x000000ff
        /*02f0*/ 	.word	0x000000a0
        /*02f4*/ 	.short	0x0100
        /*02f6*/ 	.byte	0x07
	.zero		1


	//   ....[21]....
        /*02f8*/ 	.word	0x00000770
        /*02fc*/ 	.word	0x000000ff
        /*0300*/ 	.word	0x000000a8
        /*0304*/ 	.short	0x0100
        /*0306*/ 	.byte	0x07
	.zero		1


	//   ....[22]....
        /*0308*/ 	.word	0x00000840
        /*030c*/ 	.word	0x000000ff
        /*0310*/ 	.word	0x000000b0
        /*0314*/ 	.short	0x0100
        /*0316*/ 	.byte	0x06
	.zero		1


	//   ....[23]....
        /*0318*/ 	.word	0x00000fc0
        /*031c*/ 	.word	0x0000000e
        /*0320*/ 	.word	0x000000a0
        /*0324*/ 	.short	0x010a
        /*0326*/ 	.byte	0xff
	.zero		1


	//   ....[24]....
        /*0328*/ 	.word	0x000010a0
        /*032c*/ 	.word	0x0000000e
        /*0330*/ 	.word	0x00000090
        /*0334*/ 	.short	0x0101
        /*0336*/ 	.byte	0xff
	.zero		1


	//   ....[25]....
        /*0338*/ 	.word	0x000012d0
        /*033c*/ 	.word	0x00000002
        /*0340*/ 	.word	0x000000a0
        /*0344*/ 	.short	0x010a
        /*0346*/ 	.byte	0xff
	.zero		1


	//   ....[26]....
        /*0348*/ 	.word	0x000013f0
        /*034c*/ 	.word	0x00000002
        /*0350*/ 	.word	0x00000090
        /*0354*/ 	.short	0x0101
        /*0356*/ 	.byte	0xff
	.zero		1


	//   ....[27]....
        /*0358*/ 	.word	0x00001400
        /*035c*/ 	.word	0x00000003
        /*0360*/ 	.word	0x000000a0
        /*0364*/ 	.short	0x010a
        /*0366*/ 	.byte	0xff
	.zero		1


	//   ....[28]....
        /*0368*/ 	.word	0x00001490
        /*036c*/ 	.word	0x000000ff
        /*0370*/ 	.word	0x00000090
        /*0374*/ 	.short	0x010a
        /*0376*/ 	.byte	0x22
	.zero		1


	//   ....[29]....
        /*0378*/ 	.word	0x00001510
        /*037c*/ 	.word	0x000000ff
        /*0380*/ 	.word	0x000000a0
        /*0384*/ 	.short	0x0101
        /*0386*/ 	.byte	0x22
	.zero		1


	//   ....[30]....
        /*0388*/ 	.word	0x00001620
        /*038c*/ 	.word	0x000000ff
        /*0390*/ 	.word	0x00000038
        /*0394*/ 	.short	0x010a
        /*0396*/ 	.byte	0x06
	.zero		1


	//   ....[31]....
        /*0398*/ 	.word	0x000017e0
        /*039c*/ 	.word	0x000000ff
        /*03a0*/ 	.word	0x00000038
        /*03a4*/ 	.short	0x010a
        /*03a6*/ 	.byte	0x05
	.zero		1


	//   ....[32]....
        /*03a8*/ 	.word	0x00001a70
        /*03ac*/ 	.word	0x000000ff
        /*03b0*/ 	.word	0x00000038
        /*03b4*/ 	.short	0x010a
        /*03b6*/ 	.byte	0x21
	.zero		1


	//   ....[33]....
        /*03b8*/ 	.word	0x00001ab0
        /*03bc*/ 	.word	0x00000003
        /*03c0*/ 	.word	0x00000090
        /*03c4*/ 	.short	0x010a
        /*03c6*/ 	.byte	0xff
	.zero		1


	//   ....[34]....
        /*03c8*/ 	.word	0x00001b50
        /*03cc*/ 	.word	0x00000003
        /*03d0*/ 	.word	0x000000a0
        /*03d4*/ 	.short	0x0101
        /*03d6*/ 	.byte	0xff
	.zero		1


	//   ....[35]....
        /*03d8*/ 	.word	0x00001d90
        /*03dc*/ 	.word	0x000000ff
        /*03e0*/ 	.word	0x00000038
        /*03e4*/ 	.short	0x010a
        /*03e6*/ 	.byte	0x05
	.zero		1


	//   ....[36]....
        /*03e8*/ 	.word	0x00001e70
        /*03ec*/ 	.word	0x000000ff
        /*03f0*/ 	.word	0x00000090
        /*03f4*/ 	.short	0x010a
        /*03f6*/ 	.byte	0x0c
	.zero		1


	//   ....[37]....
        /*03f8*/ 	.word	0x00001f10
        /*03fc*/ 	.word	0x000000ff
        /*0400*/ 	.word	0x000000a0
        /*0404*/ 	.short	0x0101
        /*0406*/ 	.byte	0x0c
	.zero		1


	//   ....[38]....
        /*0408*/ 	.word	0x000023f0
        /*040c*/ 	.word	0x000000ff
        /*0410*/ 	.word	0x00000000
        /*0414*/ 	.short	0x010a
        /*0416*/ 	.byte	0x19
	.zero		1


	//   ....[39]....
        /*0418*/ 	.word	0x00002400
        /*041c*/ 	.word	0x000000ff
        /*0420*/ 	.word	0x00000080
        /*0424*/ 	.short	0x010a
        /*0426*/ 	.byte	0x11
	.zero		1


	//   ....[40]....
        /*0428*/ 	.word	0x00002450
        /*042c*/ 	.word	0x000000ff
        /*0430*/ 	.word	0x00000080
        /*0434*/ 	.short	0x010a
        /*0436*/ 	.byte	0x11
	.zero		1


	//   ....[41]....
        /*0438*/ 	.word	0x00002660
        /*043c*/ 	.word	0x000000ff
        /*0440*/ 	.word	0x00000000
        /*0444*/ 	.short	0x010a
        /*0446*/ 	.byte	0x0d
	.zero		1


	//   ....[42]....
        /*0448*/ 	.word	0x00002810
        /*044c*/ 	.word	0x000000ff
        /*0450*/ 	.word	0x00000000
        /*0454*/ 	.short	0x010a
        /*0456*/ 	.byte	0x19
	.zero		1


	//   ....[43]....
        /*0458*/ 	.word	0x00002930
        /*045c*/ 	.word	0x000000ff
        /*0460*/ 	.word	0x00000080
        /*0464*/ 	.short	0x010a
        /*0466*/ 	.byte	0x10
	.zero		1


	//   ....[44]....
        /*0468*/ 	.word	0x00002940
        /*046c*/ 	.word	0x00000002
        /*0470*/ 	.word	0x00000090
        /*0474*/ 	.short	0x010a
        /*0476*/ 	.byte	0xff
	.zero		1


	//   ....[45]....
        /*0478*/ 	.word	0x000029e0
        /*047c*/ 	.word	0x00000002
        /*0480*/ 	.word	0x000000a0
        /*0484*/ 	.short	0x0101
        /*0486*/ 	.byte	0xff
	.zero		1


	//   ....[46]....
        /*0488*/ 	.word	0x00002ae0
        /*048c*/ 	.word	0x00000000
        /*0490*/ 	.word	0x00000080
        /*0494*/ 	.short	0x010a
        /*0496*/ 	.byte	0xff
	.zero		1


	//   ....[47]....
        /*0498*/ 	.word	0x00002b20
        /*049c*/ 	.word	0x00000000
        /*04a0*/ 	.word	0x00000080
        /*04a4*/ 	.short	0x010a
        /*04a6*/ 	.byte	0xff
	.zero		1


	//   ....[48]....
        /*04a8*/ 	.word	0x00002c20
        /*04ac*/ 	.word	0x000000ff
        /*04b0*/ 	.word	0x000000b0
        /*04b4*/ 	.short	0x0100
        /*04b6*/ 	.byte	0x05
	.zero		1


	//   ....[49]....
        /*04b8*/ 	.word	0x00002d10
        /*04bc*/ 	.word	0x000000ff
        /*04c0*/ 	.word	0x000000b0
        /*04c4*/ 	.short	0x0100
        /*04c6*/ 	.byte	0x05
	.zero		1


	//   ....[50]....
        /*04c8*/ 	.word	0x00002e00
        /*04cc*/ 	.word	0x000000ff
        /*04d0*/ 	.word	0x000000b0
        /*04d4*/ 	.short	0x0100
        /*04d6*/ 	.byte	0x05
	.zero		1


	//   ....[51]....
        /*04d8*/ 	.word	0x000030d0
        /*04dc*/ 	.word	0x00000003
        /*04e0*/ 	.word	0x00000000
        /*04e4*/ 	.short	0x010a
        /*04e6*/ 	.byte	0xff
	.zero		1


	//   ....[52]....
        /*04e8*/ 	.word	0x000030f0
        /*04ec*/ 	.word	0x00000003
        /*04f0*/ 	.word	0x00000000
        /*04f4*/ 	.short	0x010a
        /*04f6*/ 	.byte	0xff
	.zero		1


	//   ....[53]....
        /*04f8*/ 	.word	0x000032d0
        /*04fc*/ 	.word	0x00000003
        /*0500*/ 	.word	0x00000000
        /*0504*/ 	.short	0x010a
        /*0506*/ 	.byte	0xff
	.zero		1


	//   ....[54]....
        /*0508*/ 	.word	0x000032f0
        /*050c*/ 	.word	0x00000003
        /*0510*/ 	.word	0x00000000
        /*0514*/ 	.short	0x010a
        /*0516*/ 	.byte	0xff
	.zero		1


	//   ....[55]....
        /*0518*/ 	.word	0x000033e0
        /*051c*/ 	.word	0x00000003
        /*0520*/ 	.word	0x00000000
        /*0524*/ 	.short	0x0101
        /*0526*/ 	.byte	0xff
	.zero		1


	//   ....[56]....
        /*0528*/ 	.word	0x000034d0
        /*052c*/ 	.word	0x00000003
        /*0530*/ 	.word	0x00000090
        /*0534*/ 	.short	0x010a
        /*0536*/ 	.byte	0xff
	.zero		1


	//   ....[57]....
        /*0538*/ 	.word	0x00003530
        /*053c*/ 	.word	0x00000003
        /*0540*/ 	.word	0x000000a0
        /*0544*/ 	.short	0x0101
        /*0546*/ 	.byte	0xff
	.zero		1


	//   ....[58]....
        /*0548*/ 	.word	0x00003960
        /*054c*/ 	.word	0x00000037
        /*0550*/ 	.word	0x00000070
        /*0554*/ 	.short	0x010a
        /*0556*/ 	.byte	0xff
	.zero		1


	//   ....[59]....
        /*0558*/ 	.word	0x00005620
        /*055c*/ 	.word	0x00000007
        /*0560*/ 	.word	0x00000000
        /*0564*/ 	.short	0x0101
        /*0566*/ 	.byte	0xff
	.zero		1


	//   ....[60]....
        /*0568*/ 	.word	0x00005630
        /*056c*/ 	.word	0x00000005
        /*0570*/ 	.word	0x00000090
        /*0574*/ 	.short	0x010a
        /*0576*/ 	.byte	0xff
	.zero		1


	//   ....[61]....
        /*0578*/ 	.word	0x000056f0
        /*057c*/ 	.word	0x00000005
        /*0580*/ 	.word	0x000000a0
        /*0584*/ 	.short	0x0101
        /*0586*/ 	.byte	0xff
	.zero		1


	//   ....[62]....
        /*0588*/ 	.word	0x00005990
        /*058c*/ 	.word	0x00000005
        /*0590*/ 	.word	0x00000000
        /*0594*/ 	.short	0x0101
        /*0596*/ 	.byte	0xff
	.zero		1


	//   ....[63]....
        /*0598*/ 	.word	0x000059a0
        /*059c*/ 	.word	0x00000003
        /*05a0*/ 	.word	0x000000b0
        /*05a4*/ 	.short	0x010a
        /*05a6*/ 	.byte	0xff
	.zero		1


	//   ....[64]....
        /*05a8*/ 	.word	0x00005d40
        /*05ac*/ 	.word	0x00000003
        /*05b0*/ 	.word	0x000000b0
        /*05b4*/ 	.short	0x0100
        /*05b6*/ 	.byte	0xff
	.zero		1


	//   ....[65]....
        /*05b8*/ 	.word	0x00005da0
        /*05bc*/ 	.word	0x0000000e
        /*05c0*/ 	.word	0x000000a0
        /*05c4*/ 	.short	0x010a
        /*05c6*/ 	.byte	0xff
	.zero		1


	//   ....[66]....
        /*05c8*/ 	.word	0x00005e00
        /*05cc*/ 	.word	0x00000002
        /*05d0*/ 	.word	0x000000a0
        /*05d4*/ 	.short	0x010a
        /*05d6*/ 	.byte	0xff
	.zero		1


	//   ....[67]....
        /*05d8*/ 	.word	0x00005e60
        /*05dc*/ 	.word	0x00000003
        /*05e0*/ 	.word	0x000000a0
        /*05e4*/ 	.short	0x010a
        /*05e6*/ 	.byte	0xff
	.zero		1


	//   ....[68]....
        /*05e8*/ 	.word	0x00005ec0
        /*05ec*/ 	.word	0x00000000
        /*05f0*/ 	.word	0x00000090
        /*05f4*/ 	.short	0x010a
        /*05f6*/ 	.byte	0xff
	.zero		1


	//   ....[69]....
        /*05f8*/ 	.word	0x00005f40
        /*05fc*/ 	.word	0x00000000
        /*0600*/ 	.word	0x00000038
        /*0604*/ 	.short	0x010a
        /*0606*/ 	.byte	0xff
	.zero		1


	//   ....[70]....
        /*0608*/ 	.word	0x00005fa0
        /*060c*/ 	.word	0x00000003
        /*0610*/ 	.word	0x00000090
        /*0614*/ 	.short	0x010a
        /*0616*/ 	.byte	0xff
	.zero		1


	//   ....[71]....
        /*0618*/ 	.word	0x00006020
        /*061c*/ 	.word	0x00000000
        /*0620*/ 	.word	0x00000038
        /*0624*/ 	.short	0x010a
        /*0626*/ 	.byte	0xff
	.zero		1


	//   ....[72]....
        /*0628*/ 	.word	0x00006080
        /*062c*/ 	.word	0x00000002
        /*0630*/ 	.word	0x00000090
        /*0634*/ 	.short	0x010a
        /*0636*/ 	.byte	0xff
	.zero		1


	//   ....[73]....
        /*0638*/ 	.word	0x00006100
        /*063c*/ 	.word	0x00000000
        /*0640*/ 	.word	0x00000080
        /*0644*/ 	.short	0x010a
        /*0646*/ 	.byte	0xff
	.zero		1


	//   ....[74]....
        /*0648*/ 	.word	0x00006180
        /*064c*/ 	.word	0x00000000
        /*0650*/ 	.word	0x00000000
        /*0654*/ 	.short	0x010a
        /*0656*/ 	.byte	0xff
	.zero		1


	//   ....[75]....
        /*0658*/ 	.word	0x000061f0
        /*065c*/ 	.word	0x00000002
        /*0660*/ 	.word	0x00000090
        /*0664*/ 	.short	0x010a
        /*0666*/ 	.byte	0xff
	.zero		1


	//   ....[76]....
        /*0668*/ 	.word	0x00006250
        /*066c*/ 	.word	0x00000003
        /*0670*/ 	.word	0x00000000
        /*0674*/ 	.short	0x010a
        /*0676*/ 	.byte	0xff
	.zero		1


	//   ....[77]....
        /*0678*/ 	.word	0x000062b0
        /*067c*/ 	.word	0x00000003
        /*0680*/ 	.word	0x00000000
        /*0684*/ 	.short	0x010a
        /*0686*/ 	.byte	0xff
	.zero		1


	//   ....[78]....
        /*0688*/ 	.word	0x00006300
        /*068c*/ 	.word	0x00000003
        /*0690*/ 	.word	0x00000090
        /*0694*/ 	.short	0x010a
        /*0696*/ 	.byte	0xff
	.zero		1


	//   ....[79]....
        /*0698*/ 	.word	0x00006360
        /*069c*/ 	.word	0x00000037
        /*06a0*/ 	.word	0x00000070
        /*06a4*/ 	.short	0x010a
        /*06a6*/ 	.byte	0xff
	.zero		1


	//   ....[80]....
        /*06a8*/ 	.word	0x000063c0
        /*06ac*/ 	.word	0x00000005
        /*06b0*/ 	.word	0x00000090
        /*06b4*/ 	.short	0x010a
        /*06b6*/ 	.byte	0xff
	.zero		1


	//   ....[81]....
        /*06b8*/ 	.word	0x00006410
        /*06bc*/ 	.word	0x00000003
        /*06c0*/ 	.word	0x000000b0
        /*06c4*/ 	.short	0x010a
        /*06c6*/ 	.byte	0xff
	.zero		1


	//----- nvinfo : EIATTR_NUM_MBARRIERS
	.align		4
.L_60:
        /*06c8*/ 	.byte	0x03, 0x38
        /*06ca*/ 	.short	0x001b


	//----- nvinfo : EIATTR_EXIT_INSTR_OFFSETS
	.align		4
        /*06cc*/ 	.byte	0x04, 0x1c
        /*06ce*/ 	.short	(.L_62 - .L_61)


	//   ....[0]....
.L_61:
        /*06d0*/ 	.word	0x00005d80


	//----- nvinfo : EIATTR_MAX_THREADS
	.align		4
.L_62:
        /*06d4*/ 	.byte	0x04, 0x05
        /*06d6*/ 	.short	(.L_64 - .L_63)
.L_63:
        /*06d8*/ 	.word	0x000000e0
        /*06dc*/ 	.word	0x00000001
        /*06e0*/ 	.word	0x00000001


	//----- nvinfo : EIATTR_CRS_STACK_SIZE
	.align		4
.L_64:
        /*06e4*/ 	.byte	0x04, 0x1e
        /*06e6*/ 	.short	(.L_66 - .L_65)
.L_65:
        /*06e8*/ 	.word	0x00000000


	//----- nvinfo : EIATTR_CBANK_PARAM_SIZE
	.align		4
.L_66:
        /*06ec*/ 	.byte	0x03, 0x19
        /*06ee*/ 	.short	0x0404


	//----- nvinfo : EIATTR_PARAM_CBANK
	.align		4
        /*06f0*/ 	.byte	0x04, 0x0a
        /*06f2*/ 	.short	(.L_68 - .L_67)
	.align		4
.L_67:
        /*06f4*/ 	.word	index@(.nv.constant0.kernel_cutlass_kernel_cudnngrouped_gemmgrouped_gemm_swiglugrouped_gemm_swiglu_quantBlockScaledContiguousGroupedGemmKernel_object_at__TiledMMA_ThrLayoutVMNK21111000_PermutationMNK____MMAAt_0)
        /*06f8*/ 	.short	0x0380
        /*06fa*/ 	.short	0x0404


	//----- nvinfo : EIATTR_SW_WAR
	.align		4
.L_68:
        /*06fc*/ 	.byte	0x04, 0x36
        /*06fe*/ 	.short	(.L_70 - .L_69)
.L_69:
        /*0700*/ 	.word	0x00000008
.L_70:


//--------------------- .nv.compat                --------------------------
	.section	.nv.compat,"",@"SHT_CUDA_COMPAT_INFO"
	.align	4
        /*0000*/ 	.byte	0x02, 0x02, 0x02, 0x00, 0x02, 0x05, 0x05, 0x00, 0x02, 0x03, 0x01, 0x00, 0x02, 0x06, 0x01, 0x00


//--------------------- .nv.callgraph             --------------------------
	.section	.nv.callgraph,"",@"SHT_CUDA_CALLGRAPH"
	.align	4
	.sectionentsize	8
	.align		4
        /*0000*/ 	.word	0x00000000
	.align		4
        /*0004*/ 	.word	0xffffffff
	.align		4
        /*0008*/ 	.word	0x00000000
	.align		4
        /*000c*/ 	.word	0xfffffffe
	.align		4
        /*0010*/ 	.word	0x00000000
	.align		4
        /*0014*/ 	.word	0xfffffffd
	.align		4
        /*0018*/ 	.word	0x00000000
	.align		4
        /*001c*/ 	.word	0xfffffffc


//--------------------- .text.kernel_cutlass_kernel_cudnngrouped_gemmgrouped_gemm_swiglugrouped_gemm_swiglu_quantBlockScaledContiguousGroupedGemmKernel_object_at__TiledMMA_ThrLayoutVMNK21111000_PermutationMNK____MMAAt_0 --------------------------
	.section	.text.kernel_cutlass_kernel_cudnngrouped_gemmgrouped_gemm_swiglugrouped_gemm_swiglu_quantBlockScaledContiguousGroupedGemmKernel_object_at__TiledMMA_ThrLayoutVMNK21111000_PermutationMNK____MMAAt_0,"ax",@progbits
	.align	128
        .global         kernel_cutlass_kernel_cudnngrouped_gemmgrouped_gemm_swiglugrouped_gemm_swiglu_quantBlockScaledContiguousGroupedGemmKernel_object_at__TiledMMA_ThrLayoutVMNK21111000_PermutationMNK____MMAAt_0
        .type           kernel_cutlass_kernel_cudnngrouped_gemmgrouped_gemm_swiglugrouped_gemm_swiglu_quantBlockScaledContiguousGroupedGemmKernel_object_at__TiledMMA_ThrLayoutVMNK21111000_PermutationMNK____MMAAt_0,@function
        .size           kernel_cutlass_kernel_cudnngrouped_gemmgrouped_gemm_swiglugrouped_gemm_swiglu_quantBlockScaledContiguousGroupedGemmKernel_object_at__TiledMMA_ThrLayoutVMNK21111000_PermutationMNK____MMAAt_0,(.L_x_116 - kernel_cutlass_kernel_cudnngrouped_gemmgrouped_gemm_swiglugrouped_gemm_swiglu_quantBlockScaledContiguousGroupedGemmKernel_object_at__TiledMMA_ThrLayoutVMNK21111000_PermutationMNK____MMAAt_0)
        .other          kernel_cutlass_kernel_cudnngrouped_gemmgrouped_gemm_swiglugrouped_gemm_swiglu_quantBlockScaledContiguousGroupedGemmKernel_object_at__TiledMMA_ThrLayoutVMNK21111000_PermutationMNK____MMAAt_0,@"STO_CUDA_ENTRY STV_DEFAULT"
kernel_cutlass_kernel_cudnngrouped_gemmgrouped_gemm_swiglugrouped_gemm_swiglu_quantBlockScaledContiguousGroupedGemmKernel_object_at__TiledMMA_ThrLayoutVMNK21111000_PermutationMNK____MMAAt_0:
.text.kernel_cutlass_kernel_cudnngrouped_gemmgrouped_gemm_swiglugrouped_gemm_swiglu_quantBlockScaledContiguousGroupedGemmKernel_object_at__TiledMMA_ThrLayoutVMNK21111000_PermutationMNK____MMAAt_0:
[----:B------:R-:W1:Y:S01]  /*0000*/  LDC R1, c[0x0][0x37c] ;  /* 0x0000df00ff017b82 */ /* 0x000e620000000800 */
[----:B------:R-:W2:Y:S01]  /*0010*/  S2R R3, SR_TID.Y ;  /* 0x0000000000037919 */ /* 0x000ea20000002200 */
[----:B------:R-:W3:Y:S06]  /*0020*/  LDCU UR5, c[0x0][0x360] ;  /* 0x00006c00ff0577ac */ /* 0x000eec0008000800 */
[----:B------:R-:W4:Y:S01]  /*0030*/  S2UR UR23, SR_CTAID.X ;  /* 0x00000000001779c3 */ /* 0x000f220000002500 */
[----:B------:R-:W2:Y:S01]  /*0040*/  S2R R0, SR_TID.Z ;  /* 0x0000000000007919 */ /* 0x000ea20000002300 */
[----:B------:R-:W2:Y:S01]  /*0050*/  LDCU UR4, c[0x0][0x364] ;  /* 0x00006c80ff0477ac */ /* 0x000ea20008000800 */
[----:B------:R-:W3:Y:S01]  /*0060*/  S2R R60, SR_TID.X ;  /* 0x00000000003c7919 */ /* 0x000ee20000002100 */
[----:B------:R-:W5:Y:S01]  /*0070*/  LDCU.U8 UR7, c[0x0][0x382] ;  /* 0x00007040ff0777ac */ /* 0x000f620008000000 */
[----:B------:R-:W4:Y:S02]  /*0080*/  LDCU.U8 UR6, c[0x0][0x381] ;  /* 0x00007020ff0677ac */ /* 0x000f240008000000 */
[----:B----4-:R-:W-:-:S02]  /*0090*/  ULOP3.LUT UR23, UR23, 0x1, URZ, 0xc0, !UPT ;  /* 0x0000000117177892 */ /* 0x010fc4000f8ec0ff */
[----:B-----5:R-:W-:Y:S02]  /*00a0*/  ULOP3.LUT UR7, UR7, 0x1, URZ, 0xc0, !UPT ;  /* 0x0000000107077892 */ /* 0x020fe4000f8ec0ff */
[----:B------:R-:W-:Y:S02]  /*00b0*/  ULOP3.LUT UR6, UR6, 0x1, URZ, 0xc0, !UPT ;  /* 0x0000000106067892 */ /* 0x000fe4000f8ec0ff */
[----:B------:R-:W-:Y:S02]  /*00c0*/  UISETP.NE.U32.AND UP6, UPT, UR7, 0x1, UPT ;  /* 0x000000010700788c */ /* 0x000fe4000bfc5070 */
[----:B------:R-:W-:Y:S01]  /*00d0*/  UISETP.NE.U32.AND UP5, UPT, UR6, 0x1, UPT ;  /* 0x000000010600788c */ /* 0x000fe2000bfa5070 */
[----:B--2---:R-:W-:Y:S01]  /*00e0*/  IMAD R3, R0, UR4, R3 ;  /* 0x0000000400037c24 */ /* 0x004fe2000f8e0203 */
[----:B------:R-:W2:Y:S03]  /*00f0*/  S2UR UR4, SR_CgaCtaId ;  /* 0x00000000000479c3 */ /* 0x000ea60000008800 */
[----:B---3--:R-:W-:Y:S01]  /*0100*/  IMAD R78, R3, UR5, R60 ;  /* 0x00000005034e7c24 */ /* 0x008fe2000f8e023c */
[----:B------:R-:W3:Y:S04]  /*0110*/  LDCU UR5, c[0x0][0x36c] ;  /* 0x00006d80ff0577ac */ /* 0x000ee80008000800 */
[----:B------:R-:W-:-:S06]  /*0120*/  SHF.R.U32.HI R78, RZ, 0x5, R78 ;  /* 0x00000005ff4e7819 */ /* 0x000fcc000001164e */
[----:B------:R-:W4:Y:S01]  /*0130*/  SHFL.IDX PT, R78, R78, RZ, 0x1f ;  /* 0x00001fff4e4e7589 */ /* 0x000f2200000e0000 */
[----:B---3--:R-:W-:Y:S01]  /*0140*/  UISETP.EQ.U32.AND UP4, UPT, UR5, 0x1, UPT ;  /* 0x000000010500788c */ /* 0x008fe2000bf82070 */
[C---:B----4-:R-:W-:Y:S02]  /*0150*/  ISETP.NE.AND P1, PT, R78.reuse, 0x5, PT ;  /* 0x000000054e00780c */ /* 0x050fe40003f25270 */
[----:B------:R-:W-:-:S11]  /*0160*/  ISETP.NE.AND P0, PT, R78, RZ, PT ;  /* 0x000000ff4e00720c */ /* 0x000fd60003f05270 */
[----:B-12---:R-:W-:Y:S05]  /*0170*/  @P1 BRA `(.L_x_0) ;  /* 0x0000000000501947 */ /* 0x006fea0003800000 */
[----:B------:R-:W1:Y:S02]  /*0180*/  LDCU.64 UR6, c[0x0][0x348] ;  /* 0x00006900ff0677ac */ /* 0x000e640008000a00 */
[----:B-1----:R-:W-:Y:S02]  /*0190*/  UIADD3 UR16, UP1, UPT, UR6, 0x40, URZ ;  /* 0x0000004006107890 */ /* 0x002fe4000ff3e0ff */
[----:B------:R-:W-:Y:S02]  /*01a0*/  UIADD3 UR14, UP0, UPT, UR6, 0xc0, URZ ;  /* 0x000000c0060e7890 */ /* 0x000fe4000ff1e0ff */
[----:B------:R-:W-:Y:S02]  /*01b0*/  UIADD3 UR12, UP3, UPT, UR6, 0x140, URZ ;  /* 0x00000140060c7890 */ /* 0x000fe4000ff7e0ff */
[----:B------:R-:W-:Y:S02]  /*01c0*/  UIADD3 UR10, UP2, UPT, UR6, 0x1c0, URZ ;  /* 0x000001c0060a7890 */ /* 0x000fe4000ff5e0ff */
[----:B------:R-:W-:-:S02]  /*01d0*/  UIADD3.X UR17, UPT, UPT, URZ, UR7, URZ, UP1, !UPT ;  /* 0x00000007ff117290 */ /* 0x000fc40008ffe4ff */
[----:B------:R-:W-:Y:S02]  /*01e0*/  UIADD3 UR8, UP1, UPT, UR6, 0x240, URZ ;  /* 0x0000024006087890 */ /* 0x000fe4000ff3e0ff */
[----:B------:R-:W-:Y:S02]  /*01f0*/  UIADD3.X UR15, UPT, UPT, URZ, UR7, URZ, UP0, !UPT ;  /* 0x00000007ff0f7290 */ /* 0x000fe400087fe4ff */
[----:B------:R-:W-:Y:S02]  /*0200*/  UIADD3 UR6, UP0, UPT, UR6, 0x2c0, URZ ;  /* 0x000002c006067890 */ /* 0x000fe4000ff1e0ff */
[----:B------:R-:W-:Y:S01]  /*0210*/  UIADD3.X UR13, UPT, UPT, URZ, UR7, URZ, UP3, !UPT ;  /* 0x00000007ff0d7290 */ /* 0x000fe20009ffe4ff */
[----:B------:R1:W-:Y:S01]  /*0220*/  UTMACCTL.PF [UR16] ;  /* 0x00000000100079b9 */ /* 0x0003e20008040000 */
[----:B------:R-:W-:-:S03]  /*0230*/  UIADD3.X UR11, UPT, UPT, URZ, UR7, URZ, UP2, !UPT ;  /* 0x00000007ff0b7290 */ /* 0x000fc600097fe4ff */
[----:B------:R1:W-:Y:S01]  /*0240*/  UTMACCTL.PF [UR14] ;  /* 0x000000000e0079b9 */ /* 0x0003e20008040000 */
[----:B------:R-:W-:-:S03]  /*0250*/  UIADD3.X UR9, UPT, UPT, URZ, UR7, URZ, UP1, !UPT ;  /* 0x00000007ff097290 */ /* 0x000fc60008ffe4ff */
[----:B------:R1:W-:Y:S01]  /*0260*/  UTMACCTL.PF [UR12] ;  /* 0x000000000c0079b9 */ /* 0x0003e20008040000 */
[----:B------:R-:W-:Y:S01]  /*0270*/  UIADD3.X UR7, UPT, UPT, URZ, UR7, URZ, UP0, !UPT ;  /* 0x00000007ff077290 */ /* 0x000fe200087fe4ff */
[----:B------:R1:W-:Y:S04]  /*0280*/  UTMACCTL.PF [UR10] ;  /* 0x000000000a0079b9 */ /* 0x0003e80008040000 */
[----:B------:R1:W-:Y:S04]  /*0290*/  UTMACCTL.PF [UR8] ;  /* 0x00000000080079b9 */ /* 0x0003e80008040000 */
[----:B------:R1:W-:Y:S02]  /*02a0*/  UTMACCTL.PF [UR6] ;  /* 0x00000000060079b9 */ /* 0x0003e40008040000 */
[----:B-1----:R-:W-:Y:S01]  /*02b0*/  NOP ;  /* 0x0000000000007918 */ /* 0x002fe20000000000 */
.L_x_0:
[----:B------:R-:W-:Y:S05]  /*02c0*/  @P0 BRA `(.L_x_1) ;  /* 0x0000000000580947 */ /* 0x000fea0003800000 */
[----:B------:R-:W-:Y:S01]  /*02d0*/  UMOV UR6, 0x400 ;  /* 0x0000040000067882 */ /* 0x000fe20000000000 */
[----:B------:R-:W-:Y:S01]  /*02e0*/  UMOV UR5, 0x1 ;  /* 0x0000000100057882 */ /* 0x000fe20000000000 */
[----:B------:R-:W-:Y:S02]  /*02f0*/  ULEA UR6, UR4, UR6, 0x18 ;  /* 0x0000000604067291 */ /* 0x000fe4000f8ec0ff */
[----:B------:R-:W-:-:S04]  /*0300*/  UIADD3 UR8, UPT, UPT, -UR5, 0x100000, URZ ;  /* 0x0010000005087890 */ /* 0x000fc8000fffe1ff */
[----:B------:R-:W-:Y:S02]  /*0310*/  USHF.L.U32 UR9, UR8, 0xb, URZ ;  /* 0x0000000b08097899 */ /* 0x000fe400080006ff */
[----:B------:R-:W-:Y:S01]  /*0320*/  USHF.L.U32 UR8, UR8, 0x1, URZ ;  /* 0x0000000108087899 */ /* 0x000fe200080006ff */
[----:B------:R-:W1:Y:S11]  /*0330*/  FENCE.VIEW.ASYNC.S ;  /* 0x00000000000073c6 */ /* 0x000e760000000000 */
[----:B-1----:R1:W2:Y:S01]  /*0340*/  SYNCS.EXCH.64 URZ, [UR6], UR8 ;  /* 0x0000000806ff75b2 */ /* 0x0022a20008000100 */
[----:B------:R1:W3:Y:S01]  /*0350*/  SYNCS.EXCH.64 URZ, [UR6+0x8], UR8 ;  /* 0x0000080806ff75b2 */ /* 0x0002e20008000100 */
[----:B------:R1:W4:Y:S01]  /*0360*/  SYNCS.EXCH.64 URZ, [UR6+0x10], UR8 ;  /* 0x0000100806ff75b2 */ /* 0x0003220008000100 */
[----:B------:R1:W1:Y:S01]  /*0370*/  SYNCS.EXCH.64 URZ, [UR6+0x18], UR8 ;  /* 0x0000180806ff75b2 */ /* 0x0002620008000100 */
        /* <DEDUP_REMOVED lines=10> */
[----:B------:R-:W-:Y:S01]  /*0420*/  NOP ;  /* 0x0000000000007918 */ /* 0x000fe20000000000 */
.L_x_1:
[----:B------:R-:W-:Y:S01]  /*0430*/  NOP ;  /* 0x0000000000007918 */ /* 0x000fe20000000000 */
[----:B------:R-:W-:Y:S05]  /*0440*/  BRA.U !UP4, `(.L_x_2) ;  /* 0x000000010c087547 */ /* 0x000fea000b800000 */
[----:B-1234-:R-:W-:Y:S01]  /*0450*/  UCGABAR_ARV ;  /* 0x00000000000079c7 */ /* 0x01efe20008000000 */
[----:B------:R-:W-:Y:S05]  /*0460*/  BRA `(.L_x_3) ;  /* 0x0000000000047947 */ /* 0x000fea0003800000 */
.L_x_2:
[----:B-1234-:R-:W-:Y:S01]  /*0470*/  NOP ;  /* 0x0000000000007918 */ /* 0x01efe20000000000 */
.L_x_3:
[----:B------:R-:W-:Y:S05]  /*0480*/  BRA.U !UP4, `(.L_x_4) ;  /* 0x000000010c0c7547 */ /* 0x000fea000b800000 */
[----:B------:R-:W-:Y:S01]  /*0490*/  UCGABAR_WAIT ;  /* 0x0000000000007dc7 */ /* 0x000fe20008000000 */
[----:B------:R-:W-:Y:S01]  /*04a0*/  CCTL.IVALL ;  /* 0x00000000ff00798f */ /* 0x000fe20002000000 */
[----:B------:R-:W-:Y:S05]  /*04b0*/  BRA `(.L_x_5) ;  /* 0x0000000000047947 */ /* 0x000fea0003800000 */
.L_x_4:
[----:B------:R-:W-:Y:S06]  /*04c0*/  BAR.SYNC.DEFER_BLOCKING 0x0 ;  /* 0x0000000000007b1d */ /* 0x000fec0000010000 */
.L_x_5:
[----:B------:R-:W-:Y:S05]  /*04d0*/  @P0 BRA `(.L_x_6) ;  /* 0x0000000000400947 */ /* 0x000fea0003800000 */
[----:B------:R-:W-:Y:S01]  /*04e0*/  UMOV UR7, 0x400 ;  /* 0x0000040000077882 */ /* 0x000fe20000000000 */
[----:B------:R-:W-:Y:S01]  /*04f0*/  UMOV UR6, 0x1 ;  /* 0x0000000100067882 */ /* 0x000fe20000000000 */
[----:B------:R-:W-:Y:S01]  /*0500*/  UMOV UR5, 0x8 ;  /* 0x0000000800057882 */ /* 0x000fe20000000000 */
[----:B------:R-:W-:Y:S02]  /*0510*/  ULEA UR7, UR4, UR7, 0x18 ;  /* 0x0000000704077291 */ /* 0x000fe4000f8ec0ff */
[----:B------:R-:W-:-:S04]  /*0520*/  UIADD3 UR8, UPT, UPT, -UR6, 0x100000, URZ ;  /* 0x0010000006087890 */ /* 0x000fc8000fffe1ff */
[----:B------:R-:W-:Y:S02]  /*0530*/  USHF.L.U32 UR9, UR8, 0xb, URZ ;  /* 0x0000000b08097899 */ /* 0x000fe400080006ff */
[----:B------:R-:W-:Y:S02]  /*0540*/  USHF.L.U32 UR8, UR8, 0x1, URZ ;  /* 0x0000000108087899 */ /* 0x000fe400080006ff */
[----:B------:R-:W-:-:S04]  /*0550*/  UIADD3 UR10, UPT, UPT, -UR5, 0x100000, URZ ;  /* 0x00100000050a7890 */ /* 0x000fc8000fffe1ff */
[----:B------:R-:W-:Y:S02]  /*0560*/  USHF.L.U32 UR11, UR10, 0xb, URZ ;  /* 0x0000000b0a0b7899 */ /* 0x000fe400080006ff */
[----:B------:R-:W-:Y:S01]  /*0570*/  USHF.L.U32 UR10, UR10, 0x1, URZ ;  /* 0x000000010a0a7899 */ /* 0x000fe200080006ff */
[----:B------:R-:W1:Y:S03]  /*0580*/  FENCE.VIEW.ASYNC.S ;  /* 0x00000000000073c6 */ /* 0x000e660000000000 */
[----:B-1----:R1:W2:Y:S01]  /*0590*/  SYNCS.EXCH.64 URZ, [UR7+0x70], UR8 ;  /* 0x0000700807ff75b2 */ /* 0x0022a20008000100 */
[----:B------:R1:W3:Y:S07]  /*05a0*/  SYNCS.EXCH.64 URZ, [UR7+0x78], UR8 ;  /* 0x0000780807ff75b2 */ /* 0x0002ee0008000100 */
[----:B------:R1:W4:Y:S01]  /*05b0*/  SYNCS.EXCH.64 URZ, [UR7+0x80], UR10 ;  /* 0x0000800a07ff75b2 */ /* 0x0003220008000100 */
[----:B------:R1:W1:Y:S01]  /*05c0*/  SYNCS.EXCH.64 URZ, [UR7+0x88], UR10 ;  /* 0x0000880a07ff75b2 */ /* 0x0002620008000100 */
[----:B------:R-:W-:Y:S01]  /*05d0*/  NOP ;  /* 0x0000000000007918 */ /* 0x000fe20000000000 */
.L_x_6:
[----:B------:R-:W-:Y:S01]  /*05e0*/  NOP ;  /* 0x0000000000007918 */ /* 0x000fe20000000000 */
[----:B------:R-:W-:Y:S05]  /*05f0*/  BRA.U !UP4, `(.L_x_7) ;  /* 0x000000010c087547 */ /* 0x000fea000b800000 */
[----:B-1234-:R-:W-:Y:S01]  /*0600*/  UCGABAR_ARV ;  /* 0x00000000000079c7 */ /* 0x01efe20008000000 */
[----:B------:R-:W-:Y:S05]  /*0610*/  BRA `(.L_x_8) ;  /* 0x0000000000047947 */ /* 0x000fea0003800000 */
.L_x_7:
[----:B-1234-:R-:W-:Y:S01]  /*0620*/  NOP ;  /* 0x0000000000007918 */ /* 0x01efe20000000000 */
.L_x_8:
[----:B------:R-:W-:Y:S05]  /*0630*/  BRA.U !UP4, `(.L_x_9) ;  /* 0x000000010c0c7547 */ /* 0x000fea000b800000 */
[----:B------:R-:W-:Y:S01]  /*0640*/  UCGABAR_WAIT ;  /* 0x0000000000007dc7 */ /* 0x000fe20008000000 */
[----:B------:R-:W-:Y:S01]  /*0650*/  CCTL.IVALL ;  /* 0x00000000ff00798f */ /* 0x000fe20002000000 */
[----:B------:R-:W-:Y:S05]  /*0660*/  BRA `(.L_x_10) ;  /* 0x0000000000047947 */ /* 0x000fea0003800000 */
.L_x_9:
[----:B------:R-:W-:Y:S06]  /*0670*/  BAR.SYNC.DEFER_BLOCKING 0x0 ;  /* 0x0000000000007b1d */ /* 0x000fec0000010000 */
.L_x_10:
        /* <DEDUP_REMOVED lines=17> */
.L_x_11:
[----:B------:R-:W-:Y:S01]  /*0790*/  NOP ;  /* 0x0000000000007918 */ /* 0x000fe20000000000 */
[----:B-1234-:R-:W-:Y:S06]  /*07a0*/  BAR.SYNC.DEFER_BLOCKING 0x0 ;  /* 0x0000000000007b1d */ /* 0x01efec0000010000 */
[----:B------:R-:W-:Y:S05]  /*07b0*/  @P0 BRA `(.L_x_12) ;  /* 0x0000000000280947 */ /* 0x000fea0003800000 */
[----:B------:R-:W-:Y:S01]  /*07c0*/  UMOV UR6, 0x400 ;  /* 0x0000040000067882 */ /* 0x000fe20000000000 */
[----:B------:R-:W-:Y:S01]  /*07d0*/  UMOV UR5, 0x20 ;  /* 0x0000002000057882 */ /* 0x000fe20000000000 */
[----:B------:R-:W-:Y:S02]  /*07e0*/  ULEA UR6, UR4, UR6, 0x18 ;  /* 0x0000000604067291 */ /* 0x000fe4000f8ec0ff */
[----:B------:R-:W-:-:S04]  /*07f0*/  UIADD3 UR8, UPT, UPT, -UR5, 0x100000, URZ ;  /* 0x0010000005087890 */ /* 0x000fc8000fffe1ff */
[----:B------:R-:W-:Y:S02]  /*0800*/  USHF.L.U32 UR9, UR8, 0xb, URZ ;  /* 0x0000000b08097899 */ /* 0x000fe400080006ff */
[----:B------:R-:W-:Y:S01]  /*0810*/  USHF.L.U32 UR8, UR8, 0x1, URZ ;  /* 0x0000000108087899 */ /* 0x000fe200080006ff */
[----:B------:R-:W-:Y:S01]  /*0820*/  ELECT P0, URZ, PT ;  /* 0x0000000000ff782f */ /* 0x000fe20003800000 */
[----:B------:R-:W1:Y:S10]  /*0830*/  FENCE.VIEW.ASYNC.S ;  /* 0x00000000000073c6 */ /* 0x000e740000000000 */
[----:B-1----:R1:W2:Y:S01]  /*0840*/  SYNCS.EXCH.64 URZ, [UR6+0xb0], UR8 ;  /* 0x0000b00806ff75b2 */ /* 0x0022a20008000100 */
[----:B------:R-:W-:Y:S01]  /*0850*/  NOP ;  /* 0x0000000000007918 */ /* 0x000fe20000000000 */
.L_x_12:
[----:B------:R-:W-:Y:S01]  /*0860*/  NOP ;  /* 0x0000000000007918 */ /* 0x000fe20000000000 */
[----:B------:R-:W-:Y:S05]  /*0870*/  BRA.U !UP4, `(.L_x_13) ;  /* 0x000000010c087547 */ /* 0x000fea000b800000 */
[----:B--2---:R-:W-:Y:S01]  /*0880*/  UCGABAR_ARV ;  /* 0x00000000000079c7 */ /* 0x004fe20008000000 */
[----:B------:R-:W-:Y:S05]  /*0890*/  BRA `(.L_x_14) ;  /* 0x0000000000047947 */ /* 0x000fea0003800000 */
.L_x_13:
[----:B--2---:R-:W-:Y:S01]  /*08a0*/  NOP ;  /* 0x0000000000007918 */ /* 0x004fe20000000000 */
.L_x_14:
[----:B------:R-:W-:Y:S01]  /*08b0*/  USHF.L.U32 UR21, UR23, 0x7, URZ ;  /* 0x0000000717157899 */ /* 0x000fe200080006ff */
[----:B------:R-:W-:Y:S05]  /*08c0*/  BRA.U !UP4, `(.L_x_15) ;  /* 0x000000010c0c7547 */ /* 0x000fea000b800000 */
[----:B------:R-:W-:Y:S01]  /*08d0*/  UCGABAR_WAIT ;  /* 0x0000000000007dc7 */ /* 0x000fe20008000000 */
[----:B------:R-:W-:Y:S01]  /*08e0*/  CCTL.IVALL ;  /* 0x00000000ff00798f */ /* 0x000fe20002000000 */
[----:B------:R-:W-:Y:S05]  /*08f0*/  BRA `(.L_x_16) ;  /* 0x0000000000047947 */ /* 0x000fea0003800000 */
.L_x_15:
[----:B------:R-:W-:Y:S06]  /*0900*/  BAR.SYNC.DEFER_BLOCKING 0x0 ;  /* 0x0000000000007b1d */ /* 0x000fec0000010000 */
.L_x_16:
[----:B------:R-:W-:Y:S01]  /*0910*/  ISETP.NE.AND P0, PT, R78, 0x6, PT ;  /* 0x000000064e00780c */ /* 0x000fe20003f05270 */
[----:B------:R-:W2:-:S12]  /*0920*/  LDCU.64 UR30, c[0x0][0x358] ;  /* 0x00006b00ff1e77ac */ /* 0x000e980008000a00 */
[----:B------:R-:W-:Y:S05]  /*0930*/  @P0 BRA `(.L_x_17) ;  /* 0x0000000800b80947 */ /* 0x000fea0003800000 */
[----:B------:R-:W-:Y:S01]  /*0940*/  LOP3.LUT R0, R60, 0x1f, RZ, 0xc0, !PT ;  /* 0x0000001f3c007812 */ /* 0x000fe200078ec0ff */
[----:B------:R-:W-:Y:S01]  /*0950*/  IMAD.MOV.U32 R19, RZ, RZ, 0x7fffffff ;  /* 0x7fffffffff137424 */ /* 0x000fe200078e00ff */
[----:B-1----:R-:W1:Y:S01]  /*0960*/  S2UR UR9, SR_CTAID.Z ;  /* 0x00000000000979c3 */ /* 0x002e620000002700 */
[----:B------:R-:W1:Y:S01]  /*0970*/  LDCU.64 UR6, c[0x0][0x760] ;  /* 0x0000ec00ff0677ac */ /* 0x000e620008000a00 */
[C---:B------:R-:W-:Y:S01]  /*0980*/  ISETP.GT.U32.AND P0, PT, R0.reuse, 0x7, PT ;  /* 0x000000070000780c */ /* 0x040fe20003f04070 */
[----:B------:R-:W3:Y:S01]  /*0990*/  LDCU.U8 UR8, c[0x0][0x768] ;  /* 0x0000ed00ff0877ac */ /* 0x000ee20008000000 */
[----:B------:R-:W4:Y:S01]  /*09a0*/  LDCU.U8 UR10, c[0x0][0x769] ;  /* 0x0000ed20ff0a77ac */ /* 0x000f220008000000 */
[----:B------:R-:W5:Y:S10]  /*09b0*/  LDCU UR14, c[0x0][0x770] ;  /* 0x0000ee00ff0e77ac */ /* 0x000f740008000800 */
[----:B------:R-:W2:Y:S02]  /*09c0*/  @!P0 LDC.64 R2, c[0x0][0x748] ;  /* 0x0001d200ff028b82 */ /* 0x000ea40000000a00 */
[----:B--2---:R-:W-:-:S05]  /*09d0*/  @!P0 IMAD.WIDE.U32 R2, R0, 0x4, R2 ;  /* 0x0000000400028825 */ /* 0x004fca00078e0002 */
[----:B------:R-:W2:Y:S01]  /*09e0*/  @!P0 LDG.E R19, desc[UR30][R2.64] ;  /* 0x0000001e02138981 */ /* 0x000ea2000c1e1900 */
[----:B-1----:R-:W-:Y:S01]  /*09f0*/  UIMAD.WIDE.U32 UR4, UR9, UR7, URZ ;  /* 0x00000007090472a5 */ /* 0x002fe2000f8e00ff */
[----:B------:R-:W-:Y:S01]  /*0a00*/  HFMA2 R0, -RZ, RZ, 0, 5.9604644775390625e-08 ;  /* 0x00000001ff007431 */ /* 0x000fe200000001ff */
[----:B------:R-:W-:Y:S01]  /*0a10*/  UISETP.GT.U32.AND UP0, UPT, UR9, 0x1ff, UPT ;  /* 0x000001ff0900788c */ /* 0x000fe2000bf04070 */
[----:B------:R-:W-:-:S04]  /*0a20*/  IMAD.MOV.U32 R10, RZ, RZ, RZ ;  /* 0x000000ffff0a7224 */ /* 0x000fc800078e00ff */
[----:B------:R-:W-:Y:S02]  /*0a30*/  UMOV UR11, UR5 ;  /* 0x00000005000b7c82 */ /* 0x000fe40008000000 */
[----:B------:R-:W-:Y:S02]  /*0a40*/  UIADD3 UR7, UPT, UPT, -UR11, UR9, URZ ;  /* 0x000000090b077290 */ /* 0x000fe4000fffe1ff */
[----:B------:R-:W1:Y:S02]  /*0a50*/  LDCU.64 UR4, c[0x0][0x778] ;  /* 0x0000ef00ff0477ac */ /* 0x000e640008000a00 */
[----:B---3--:R-:W-:-:S04]  /*0a60*/  USHF.R.U32.HI UR7, URZ, UR8, UR7 ;  /* 0x00000008ff077299 */ /* 0x008fc80008011607 */
[----:B------:R-:W-:-:S04]  /*0a70*/  UIADD3 UR11, UPT, UPT, UR11, UR7, URZ ;  /* 0x000000070b0b7290 */ /* 0x000fc8000fffe0ff */
[----:B----4-:R-:W-:-:S03]  /*0a80*/  USHF.R.U32.HI UR11, URZ, UR10, UR11 ;  /* 0x0000000aff0b7299 */ /* 0x010fc6000801160b */
[----:B------:R-:W3:Y:S01]  /*0a90*/  LDCU.U8 UR7, c[0x0][0x780] ;  /* 0x0000f000ff0777ac */ /* 0x000ee20008000000 */
[----:B------:R-:W-:-:S04]  /*0aa0*/  UIADD3 UR11, UPT, UPT, -UR11, URZ, URZ ;  /* 0x000000ff0b0b7290 */ /* 0x000fc8000fffe1ff */
[----:B------:R-:W-:-:S04]  /*0ab0*/  UIMAD UR6, UR11, UR6, UR9 ;  /* 0x000000060b0672a4 */ /* 0x000fc8000f8e0209 */
[----:B-1----:R-:W-:-:S03]  /*0ac0*/  UIMAD.WIDE.U32 UR12, UR6, UR5, URZ ;  /* 0x00000005060c72a5 */ /* 0x002fc6000f8e00ff */
[----:B------:R-:W1:Y:S04]  /*0ad0*/  LDCU.U8 UR11, c[0x0][0x781] ;  /* 0x0000f020ff0b77ac */ /* 0x000e680008000000 */
[----:B------:R-:W-:Y:S02]  /*0ae0*/  UMOV UR5, UR13 ;  /* 0x0000000d00057c82 */ /* 0x000fe40008000000 */
[----:B------:R-:W-:Y:S02]  /*0af0*/  UIADD3 UR16, UPT, UPT, UR6, -UR5, URZ ;  /* 0x8000000506107290 */ /* 0x000fe4000fffe0ff */
[----:B------:R-:W4:Y:S02]  /*0b00*/  LDCU.U8 UR13, c[0x0][0x774] ;  /* 0x0000ee80ff0d77ac */ /* 0x000f240008000000 */
[----:B---3--:R-:W-:Y:S01]  /*0b10*/  USHF.R.U32.HI UR16, URZ, UR7, UR16 ;  /* 0x00000007ff107299 */ /* 0x008fe20008011610 */
[----:B------:R-:W3:Y:S03]  /*0b20*/  LDCU.U8 UR12, c[0x0][0x775] ;  /* 0x0000eea0ff0c77ac */ /* 0x000ee60008000000 */
[----:B------:R-:W-:Y:S01]  /*0b30*/  UIADD3 UR16, UPT, UPT, UR5, UR16, URZ ;  /* 0x0000001005107290 */ /* 0x000fe2000fffe0ff */
[----:B------:R-:W3:Y:S03]  /*0b40*/  LDCU UR5, c[0x0][0x76c] ;  /* 0x0000ed80ff0577ac */ /* 0x000ee60008000800 */
[----:B-1----:R-:W-:-:S04]  /*0b50*/  USHF.R.U32.HI UR16, URZ, UR11, UR16 ;  /* 0x0000000bff107299 */ /* 0x002fc80008011610 */
[----:B-----5:R-:W-:-:S04]  /*0b60*/  UIMAD.WIDE.U32 UR14, UR16, UR14, URZ ;  /* 0x0000000e100e72a5 */ /* 0x020fc8000f8e00ff */
[----:B------:R-:W-:-:S04]  /*0b70*/  UIADD3 UR14, UPT, UPT, UR16, -UR15, URZ ;  /* 0x8000000f100e7290 */ /* 0x000fc8000fffe0ff */
[----:B----4-:R-:W-:-:S04]  /*0b80*/  USHF.R.U32.HI UR14, URZ, UR13, UR14 ;  /* 0x0000000dff0e7299 */ /* 0x010fc8000801160e */
[----:B------:R-:W-:-:S04]  /*0b90*/  UIADD3 UR14, UPT, UPT, UR15, UR14, URZ ;  /* 0x0000000e0f0e7290 */ /* 0x000fc8000fffe0ff */
[----:B---3--:R-:W-:-:S04]  /*0ba0*/  USHF.R.U32.HI UR14, URZ, UR12, UR14 ;  /* 0x0000000cff0e7299 */ /* 0x008fc8000801160e */
[----:B------:R-:W-:-:S04]  /*0bb0*/  UIADD3 UR14, UPT, UPT, -UR14, URZ, URZ ;  /* 0x000000ff0e0e7290 */ /* 0x000fc8000fffe1ff */
[----:B------:R-:W-:Y:S02]  /*0bc0*/  UIMAD UR5, UR14, UR5, UR16 ;  /* 0x000000050e0572a4 */ /* 0x000fe4000f8e0210 */
[----:B------:R-:W-:Y:S02]  /*0bd0*/  UIADD3 UR16, UPT, UPT, -UR16, URZ, URZ ;  /* 0x000000ff10107290 */ /* 0x000fe4000fffe1ff */
[----:B------:R-:W-:Y:S02]  /*0be0*/  UIADD3 UR5, UPT, UPT, UR5, UR5, URZ ;  /* 0x0000000505057290 */ /* 0x000fe4000fffe0ff */
[----:B------:R-:W-:Y:S02]  /*0bf0*/  UIMAD UR4, UR16, UR4, UR6 ;  /* 0x00000004100472a4 */ /* 0x000fe4000f8e0206 */
[----:B------:R-:W-:-:S04]  /*0c00*/  ULOP3.LUT UR5, UR5, UR23, URZ, 0xfc, !UPT ;  /* 0x0000001705057292 */ /* 0x000fc8000f8efcff */
[----:B------:R-:W-:Y:S02]  /*0c10*/  MOV R5, UR4 ;  /* 0x0000000400057c02 */ /* 0x000fe40008000f00 */
[----:B------:R-:W-:Y:S01]  /*0c20*/  IMAD.U32 R4, RZ, RZ, UR5 ;  /* 0x00000005ff047e24 */ /* 0x000fe2000f8e00ff */
[----:B--2---:R1:W2:Y:S01]  /*0c30*/  SHFL.IDX PT, R2, R19, 0x7, 0x1f ;  /* 0x00e01f0013027f89 */ /* 0x0042a200000e0000 */
[----:B------:R-:W-:Y:S05]  /*0c40*/  BRA.U UP0, `(.L_x_18) ;  /* 0x0000000500807547 */ /* 0x000fea000b800000 */
[----:B------:R-:W3:Y:S01]  /*0c50*/  LDC R7, c[0x0][0x374] ;  /* 0x0000dd00ff077b82 */ /* 0x000ee20000000800 */
[----:B--2---:R-:W-:Y:S01]  /*0c60*/  SHF.R.S32.HI R3, RZ, 0x1f, R2 ;  /* 0x0000001fff037819 */ /* 0x004fe20000011402 */
[----:B------:R-:W-:Y:S02]  /*0c70*/  IMAD.U32 R18, RZ, RZ, UR9 ;  /* 0x00000009ff127e24 */ /* 0x000fe4000f8e00ff */
[----:B------:R-:W-:Y:S01]  /*0c80*/  IMAD.MOV.U32 R10, RZ, RZ, RZ ;  /* 0x000000ffff0a7224 */ /* 0x000fe200078e00ff */
[----:B------:R-:W-:Y:S01]  /*0c90*/  LEA.HI R16, R3, R2, RZ, 0x8 ;  /* 0x0000000203107211 */ /* 0x000fe200078f40ff */
[----:B------:R-:W-:Y:S02]  /*0ca0*/  IMAD.MOV.U32 R15, RZ, RZ, RZ ;  /* 0x000000ffff0f7224 */ /* 0x000fe400078e00ff */
[----:B------:R-:W3:Y:S01]  /*0cb0*/  LDC R6, c[0x0][0x370] ;  /* 0x0000dc00ff067b82 */ /* 0x000ee20000000800 */
[----:B------:R-:W-:Y:S02]  /*0cc0*/  LOP3.LUT R3, R16, 0xffffff00, RZ, 0xc0, !PT ;  /* 0xffffff0010037812 */ /* 0x000fe400078ec0ff */
[----:B------:R-:W-:-:S02]  /*0cd0*/  SHF.R.S32.HI R0, RZ, 0x8, R16 ;  /* 0x00000008ff007819 */ /* 0x000fc40000011410 */
[----:B------:R-:W-:Y:S02]  /*0ce0*/  ISETP.NE.AND P0, PT, R2, R3, PT ;  /* 0x000000030200720c */ /* 0x000fe40003f05270 */
[----:B------:R-:W-:Y:S01]  /*0cf0*/  LEA.HI.SX32 R16, R16, 0xffffffff, 0x18 ;  /* 0xffffffff10107811 */ /* 0x000fe200078fc2ff */
[----:B------:R-:W2:Y:S01]  /*0d00*/  LDC R17, c[0x0][0x378] ;  /* 0x0000de00ff117b82 */ /* 0x000ea20000000800 */
[----:B------:R-:W-:-:S07]  /*0d10*/  ISETP.LT.AND P0, PT, R2, RZ, P0 ;  /* 0x000000ff0200720c */ /* 0x000fce0000701270 */
[----:B------:R-:W4:Y:S06]  /*0d20*/  LDC R12, c[0x0][0x770] ;  /* 0x0001dc00ff0c7b82 */ /* 0x000f2c0000000800 */
[----:B------:R-:W-:Y:S02]  /*0d30*/  @!P0 IMAD.MOV R16, RZ, RZ, R0 ;  /* 0x000000ffff108224 */ /* 0x000fe400078e0200 */
[----:B------:R-:W1:Y:S01]  /*0d40*/  LDC R11, c[0x0][0x76c] ;  /* 0x0001db00ff0b7b82 */ /* 0x000e620000000800 */
[----:B---3--:R-:W-:Y:S02]  /*0d50*/  IMAD R6, R7, R6, RZ ;  /* 0x0000000607067224 */ /* 0x008fe400078e02ff */
[----:B------:R-:W-:-:S05]  /*0d60*/  IMAD.MOV.U32 R0, RZ, RZ, 0x1 ;  /* 0x00000001ff007424 */ /* 0x000fca00078e00ff */
[----:B------:R-:W3:Y:S01]  /*0d70*/  LDC.64 R8, c[0x0][0x760] ;  /* 0x0001d800ff087b82 */ /* 0x000ee20000000a00 */
[----:B--2---:R-:W-:Y:S02]  /*0d80*/  IMAD R17, R6, R17, RZ ;  /* 0x0000001106117224 */ /* 0x004fe400078e02ff */
[----:B------:R-:W-:-:S03]  /*0d90*/  IMAD.MOV.U32 R6, RZ, RZ, -0x1 ;  /* 0xffffffffff067424 */ /* 0x000fc600078e00ff */
[----:B------:R-:W-:Y:S02]  /*0da0*/  LEA.HI R17, R17, R17, RZ, 0x1 ;  /* 0x0000001111117211 */ /* 0x000fe400078f08ff */
[----:B------:R-:W2:Y:S02]  /*0db0*/  LDC.64 R2, c[0x0][0x778] ;  /* 0x0001de00ff027b82 */ /* 0x000ea40000000a00 */
[----:B----4-:R-:W-:-:S07]  /*0dc0*/  SHF.R.S32.HI R17, RZ, 0x1, R17 ;  /* 0x00000001ff117819 */ /* 0x010fce0000011411 */
.L_x_23:
[----:B------:R-:W-:-:S04]  /*0dd0*/  LEA.HI R13, R4, R4, RZ, 0x1 ;  /* 0x00000004040d7211 */ /* 0x000fc800078f08ff */
[----:B------:R-:W-:Y:S02]  /*0de0*/  LOP3.LUT R7, R13, 0xfffffffe, RZ, 0xc0, !PT ;  /* 0xfffffffe0d077812 */ /* 0x000fe400078ec0ff */
[----:B------:R-:W-:Y:S02]  /*0df0*/  SHF.R.S32.HI R13, RZ, 0x1, R13 ;  /* 0x00000001ff0d7819 */ /* 0x000fe4000001140d */
[----:B------:R-:W-:-:S03]  /*0e00*/  ISETP.NE.AND P0, PT, R4, R7, PT ;  /* 0x000000070400720c */ /* 0x000fc60003f05270 */
[----:B------:R-:W-:Y:S01]  /*0e10*/  VIADD R7, R13, 0xffffffff ;  /* 0xffffffff0d077836 */ /* 0x000fe20000000000 */
[----:B------:R-:W-:-:S13]  /*0e20*/  ISETP.LT.AND P0, PT, R4, RZ, P0 ;  /* 0x000000ff0400720c */ /* 0x000fda0000701270 */
[----:B------:R-:W-:-:S05]  /*0e30*/  @!P0 IMAD.MOV R7, RZ, RZ, R13 ;  /* 0x000000ffff078224 */ /* 0x000fca00078e020d */
[----:B------:R-:W-:-:S13]  /*0e40*/  ISETP.GE.AND P0, PT, R7, R16, PT ;  /* 0x000000100700720c */ /* 0x000fda0003f06270 */
[----:B------:R-:W-:Y:S05]  /*0e50*/  @P0 BRA `(.L_x_19) ;  /* 0x0000000000940947 */ /* 0x000fea0003800000 */
[----:B------:R-:W-:-:S04]  /*0e60*/  SHF.L.U32 R14, R7, 0x8, RZ ;  /* 0x00000008070e7819 */ /* 0x000fc800000006ff */
[----:B------:R-:W-:-:S13]  /*0e70*/  ISETP.GE.AND P0, PT, R14, R15, PT ;  /* 0x0000000f0e00720c */ /* 0x000fda0003f06270 */
[----:B------:R-:W-:Y:S05]  /*0e80*/  @!P0 BRA `(.L_x_20) ;  /* 0x0000000000388947 */ /* 0x000fea0003800000 */
[----:B------:R-:W-:Y:S01]  /*0e90*/  VIADD R7, R6, 0x1 ;  /* 0x0000000106077836 */ /* 0x000fe20000000000 */
[----:B------:R-:W-:-:S04]  /*0ea0*/  MOV R6, 0xffffffff ;  /* 0xffffffff00067802 */ /* 0x000fc80000000f00 */
[----:B------:R-:W-:-:S13]  /*0eb0*/  ISETP.GT.U32.AND P0, PT, R7, 0x1f, PT ;  /* 0x0000001f0700780c */ /* 0x000fda0003f04070 */
[----:B------:R-:W-:Y:S05]  /*0ec0*/  @P0 BRA `(.L_x_21) ;  /* 0x0000000000240947 */ /* 0x000fea0003800000 */
[----:B------:R-:W-:Y:S01]  /*0ed0*/  ISETP.GT.AND P0, PT, R19, R14, PT ;  /* 0x0000000e1300720c */ /* 0x000fe20003f04270 */
[----:B------:R-:W-:-:S05]  /*0ee0*/  IMAD.MOV.U32 R6, RZ, RZ, -0x1 ;  /* 0xffffffffff067424 */ /* 0x000fca00078e00ff */
[----:B------:R-:W-:-:S07]  /*0ef0*/  SHF.L.U32 R7, R6, R7, RZ ;  /* 0x0000000706077219 */ /* 0x000fce00000006ff */
[----:B------:R-:W-:-:S04]  /*0f00*/  VOTE.ANY R6, PT, P0 ;  /* 0x0000000000067806 */ /* 0x000fc800000e0100 */
[----:B------:R-:W-:-:S05]  /*0f10*/  LOP3.LUT P0, R7, R6, RZ, R7, 0xa0, !PT ;  /* 0x000000ff06077212 */ /* 0x000fca000780a007 */
[----:B------:R-:W-:-:S05]  /*0f20*/  VIADD R6, R7, 0xffffffff ;  /* 0xffffffff07067836 */ /* 0x000fca0000000000 */
[----:B------:R-:W-:-:S04]  /*0f30*/  LOP3.LUT R7, R7, R6, RZ, 0xc, !PT ;  /* 0x0000000607077212 */ /* 0x000fc800078e0cff */
[----:B------:R-:W4:Y:S02]  /*0f40*/  POPC R6, R7 ;  /* 0x0000000700067309 */ /* 0x000f240000000000 */
[----:B----4-:R-:W-:-:S07]  /*0f50*/  SEL R6, R6, 0xffffffff, P0 ;  /* 0xffffffff06067807 */ /* 0x010fce0000000000 */
.L_x_21:
[----:B------:R4:W3:Y:S02]  /*0f60*/  SHFL.IDX PT, R15, R19, R6, 0x1f ;  /* 0x00001f06130f7589 */ /* 0x0008e400000e0000 */
.L_x_20:
[----:B------:R-:W5:Y:S01]  /*0f70*/  S2R R13, SR_CgaCtaId ;  /* 0x00000000000d7919 */ /* 0x000f620000008800 */
[----:B------:R-:W-:Y:S01]  /*0f80*/  MOV R14, 0x400 ;  /* 0x00000400000e7802 */ /* 0x000fe20000000f00 */
[----:B------:R-:W-:-:S03]  /*0f90*/  IMAD.U32 R21, R0, -0x80000000, RZ ;  /* 0x8000000000157824 */ /* 0x000fc600078e00ff */
[----:B-----5:R-:W-:-:S05]  /*0fa0*/  LEA R13, R13, R14, 0x18 ;  /* 0x0000000e0d0d7211 */ /* 0x020fca00078ec0ff */
[----:B------:R-:W-:-:S04]  /*0fb0*/  IMAD R14, R10, 0x8, R13 ;  /* 0x000000080a0e7824 */ /* 0x000fc800078e020d */
[----:B------:R-:W5:Y:S02]  /*0fc0*/  SYNCS.PHASECHK.TRANS64.TRYWAIT P0, [R14+URZ+0xa0], R21 ;  /* 0x0000a0150e0075a7 */ /* 0x000f6400080011ff */
[----:B-----5:R-:W-:Y:S05]  /*0fd0*/  @!P0 BRA `(.L_x_22) ;  /* 0x0000004c006c8947 */ /* 0x020fea0003800000 */
.L_x_88:
[----:B------:R-:W-:Y:S01]  /*0fe0*/  ELECT P0, URZ, PT ;  /* 0x0000000000ff782f */ /* 0x000fe20003800000 */
[----:B------:R-:W-:-:S12]  /*0ff0*/  IMAD.MOV.U32 R7, RZ, RZ, 0x1 ;  /* 0x00000001ff077424 */ /* 0x000fd800078e00ff */
[C---:B------:R-:W-:Y:S02]  /*1000*/  @P0 IMAD R13, R10.reuse, 0x10, R13 ;  /* 0x000000100a0d0824 */ /* 0x040fe400078e020d */
[----:B------:R-:W-:-:S03]  /*1010*/  VIADD R10, R10, 0x1 ;  /* 0x000000010a0a7836 */ /* 0x000fc60000000000 */
[----:B------:R4:W-:Y:S02]  /*1020*/  @P0 STS.128 [R13+0x32c10], R4 ;  /* 0x032c10040d000388 */ /* 0x0009e40000000c00 */
[----:B------:R-:W-:Y:S01]  /*1030*/  ISETP.NE.AND P0, PT, R10, 0x2, PT ;  /* 0x000000020a00780c */ /* 0x000fe20003f05270 */
[----:B------:R5:W-:Y:S06]  /*1040*/  MEMBAR.ALL.CTA ;  /* 0x0000000000007992 */ /* 0x000bec0000008000 */
[----:B-----5:R-:W5:Y:S01]  /*1050*/  FENCE.VIEW.ASYNC.S ;  /* 0x00000000000073c6 */ /* 0x020f620000000000 */
[----:B----4-:R-:W-:-:S02]  /*1060*/  SEL R21, RZ, 0x1, P0 ;  /* 0x00000001ff157807 */ /* 0x010fc40000000000 */
[----:B------:R-:W-:Y:S02]  /*1070*/  SEL R10, R10, RZ, P0 ;  /* 0x000000ff0a0a7207 */ /* 0x000fe40000000000 */
[----:B------:R-:W-:Y:S01]  /*1080*/  LOP3.LUT R0, R0, R21, RZ, 0x3c, !PT ;  /* 0x0000001500007212 */ /* 0x000fe200078e3cff */
[----:B-----5:R-:W-:Y:S06]  /*1090*/  BAR.SYNC.DEFER_BLOCKING 0x4, 0x20 ;  /* 0x0100800000007b1d */ /* 0x020fec0000010000 */
[----:B------:R4:W-:Y:S02]  /*10a0*/  SYNCS.ARRIVE.TRANS64.ART0 RZ, [R14+URZ+0x90], R7 ;  /* 0x000090070eff79a7 */ /* 0x0009e400085000ff */
.L_x_19:
[----:B------:R-:W-:-:S04]  /*10b0*/  IMAD.IADD R18, R17, 0x1, R18 ;  /* 0x0000000111127824 */ /* 0x000fc800078e0212 */
[C---:B---3--:R-:W-:Y:S01]  /*10c0*/  IMAD.HI.U32 R5, R18.reuse, R9, RZ ;  /* 0x0000000912057227 */ /* 0x048fe200078e00ff */
[----:B------:R-:W-:-:S04]  /*10d0*/  ISETP.GE.AND P0, PT, R18, 0x200, PT ;  /* 0x000002001200780c */ /* 0x000fc80003f06270 */
[----:B------:R-:W-:-:S04]  /*10e0*/  IADD3 R4, PT, PT, R18, -R5, RZ ;  /* 0x8000000512047210 */ /* 0x000fc80007ffe0ff */
[----:B------:R-:W-:-:S05]  /*10f0*/  SHF.R.U32.HI R4, RZ, UR8, R4 ;  /* 0x00000008ff047c19 */ /* 0x000fca0008011604 */
[----:B------:R-:W-:-:S05]  /*1100*/  IMAD.IADD R5, R5, 0x1, R4 ;  /* 0x0000000105057824 */ /* 0x000fca00078e0204 */
[----:B------:R-:W-:-:S04]  /*1110*/  SHF.R.U32.HI R5, RZ, UR10, R5 ;  /* 0x0000000aff057c19 */ /* 0x000fc80008011605 */
[----:B------:R-:W-:-:S05]  /*1120*/  IADD3 R5, PT, PT, -R5, RZ, RZ ;  /* 0x000000ff05057210 */ /* 0x000fca0007ffe1ff */
[----:B----4-:R-:W-:-:S04]  /*1130*/  IMAD R14, R8, R5, R18 ;  /* 0x00000005080e7224 */ /* 0x010fc800078e0212 */
[----:B--2---:R-:W-:-:S04]  /*1140*/  IMAD.HI.U32 R5, R14, R3, RZ ;  /* 0x000000030e057227 */ /* 0x004fc800078e00ff */
[----:B------:R-:W-:-:S05]  /*1150*/  IMAD.IADD R4, R14, 0x1, -R5 ;  /* 0x000000010e047824 */ /* 0x000fca00078e0a05 */
[----:B------:R-:W-:-:S04]  /*1160*/  SHF.R.U32.HI R4, RZ, UR7, R4 ;  /* 0x00000007ff047c19 */ /* 0x000fc80008011604 */
[----:B------:R-:W-:-:S04]  /*1170*/  IADD3 R5, PT, PT, R5, R4, RZ ;  /* 0x0000000405057210 */ /* 0x000fc80007ffe0ff */
[----:B------:R-:W-:-:S05]  /*1180*/  SHF.R.U32.HI R5, RZ, UR11, R5 ;  /* 0x0000000bff057c19 */ /* 0x000fca0008011605 */
[----:B------:R-:W-:-:S04]  /*1190*/  IMAD.HI.U32 R7, R5, R12, RZ ;  /* 0x0000000c05077227 */ /* 0x000fc800078e00ff */
[----:B------:R-:W-:-:S05]  /*11a0*/  IMAD.IADD R4, R5, 0x1, -R7 ;  /* 0x0000000105047824 */ /* 0x000fca00078e0a07 */
[----:B------:R-:W-:-:S04]  /*11b0*/  SHF.R.U32.HI R4, RZ, UR13, R4 ;  /* 0x0000000dff047c19 */ /* 0x000fc80008011604 */
[----:B------:R-:W-:-:S04]  /*11c0*/  IADD3 R4, PT, PT, R7, R4, RZ ;  /* 0x0000000407047210 */ /* 0x000fc80007ffe0ff */
[----:B------:R-:W-:-:S05]  /*11d0*/  SHF.R.U32.HI R4, RZ, UR12, R4 ;  /* 0x0000000cff047c19 */ /* 0x000fca0008011604 */
[----:B------:R-:W-:-:S04]  /*11e0*/  IMAD.MOV R4, RZ, RZ, -R4 ;  /* 0x000000ffff047224 */ /* 0x000fc800078e0a04 */
[----:B-1----:R-:W-:Y:S01]  /*11f0*/  IMAD R4, R11, R4, R5 ;  /* 0x000000040b047224 */ /* 0x002fe200078e0205 */
[----:B------:R-:W-:-:S03]  /*1200*/  IADD3 R5, PT, PT, -R5, RZ, RZ ;  /* 0x000000ff05057210 */ /* 0x000fc60007ffe1ff */
[----:B------:R-:W-:Y:S02]  /*1210*/  IMAD.IADD R4, R4, 0x1, R4 ;  /* 0x0000000104047824 */ /* 0x000fe400078e0204 */
[----:B------:R-:W-:-:S03]  /*1220*/  IMAD R5, R2, R5, R14 ;  /* 0x0000000502057224 */ /* 0x000fc600078e020e */
[----:B------:R-:W-:Y:S01]  /*1230*/  LOP3.LUT R4, R4, UR23, RZ, 0xfc, !PT ;  /* 0x0000001704047c12 */ /* 0x000fe2000f8efcff */
[----:B------:R-:W-:Y:S06]  /*1240*/  @!P0 BRA `(.L_x_23) ;  /* 0xfffffff800e08947 */ /* 0x000fec000383ffff */
.L_x_18:
[----:B------:R-:W3:Y:S01]  /*1250*/  S2UR UR4, SR_CgaCtaId ;  /* 0x00000000000479c3 */ /* 0x000ee20000008800 */
[----:B------:R-:W-:Y:S01]  /*1260*/  UMOV UR5, 0x400 ;  /* 0x0000040000057882 */ /* 0x000fe20000000000 */
[----:B------:R-:W-:Y:S01]  /*1270*/  IMAD.U32 R6, R0, -0x80000000, RZ ;  /* 0x8000000000067824 */ /* 0x000fe200078e00ff */
[C---:B------:R-:W-:Y:S01]  /*1280*/  ISETP.NE.AND P0, PT, R10.reuse, 0x1, PT ;  /* 0x000000010a00780c */ /* 0x040fe20003f05270 */
[----:B------:R-:W-:-:S05]  /*1290*/  VIADD R3, R10, 0x2 ;  /* 0x000000020a037836 */ /* 0x000fca0000000000 */
[----:B------:R-:W-:Y:S01]  /*12a0*/  SEL R3, R3, 0x1, P0 ;  /* 0x0000000103037807 */ /* 0x000fe20000000000 */
[----:B---3--:R-:W-:-:S06]  /*12b0*/  ULEA UR5, UR4, UR5, 0x18 ;  /* 0x0000000504057291 */ /* 0x008fcc000f8ec0ff */
[----:B--2---:R-:W-:-:S04]  /*12c0*/  LEA R2, R10, UR5, 0x3 ;  /* 0x000000050a027c11 */ /* 0x004fc8000f8e18ff */
[----:B------:R-:W2:Y:S02]  /*12d0*/  SYNCS.PHASECHK.TRANS64.TRYWAIT P1, [R2+URZ+0xa0], R6 ;  /* 0x0000a006020075a7 */ /* 0x000ea400080211ff */
[----:B--2---:R-:W-:Y:S05]  /*12e0*/  @!P1 BRA `(.L_x_24) ;  /* 0x0000004800c09947 */ /* 0x004fea0003800000 */
.L_x_90:
[----:B------:R-:W-:Y:S02]  /*12f0*/  ELECT P2, URZ, PT ;  /* 0x0000000000ff782f */ /* 0x000fe40003840000 */
[C---:B------:R-:W-:Y:S01]  /*1300*/  ISETP.NE.AND P0, PT, R3.reuse, 0x2, PT ;  /* 0x000000020300780c */ /* 0x040fe20003f05270 */
[----:B--2---:R-:W-:Y:S02]  /*1310*/  IMAD.MOV.U32 R7, RZ, RZ, RZ ;  /* 0x000000ffff077224 */ /* 0x004fe400078e00ff */
[----:B------:R-:W-:Y:S01]  /*1320*/  IMAD.MOV.U32 R11, RZ, RZ, 0x1 ;  /* 0x00000001ff0b7424 */ /* 0x000fe200078e00ff */
[----:B------:R-:W-:Y:S02]  /*1330*/  ISETP.EQ.XOR P1, PT, R10, 0x1, !P0 ;  /* 0x000000010a00780c */ /* 0x000fe40004722a70 */
[----:B------:R-:W-:Y:S02]  /*1340*/  SEL R3, R3, RZ, P0 ;  /* 0x000000ff03037207 */ /* 0x000fe40000000000 */
[----:B------:R-:W-:-:S02]  /*1350*/  SEL R9, RZ, 0x1, !P1 ;  /* 0x00000001ff097807 */ /* 0x000fc40004800000 */
[----:B------:R-:W-:Y:S02]  /*1360*/  LEA R3, R3, UR5, 0x3 ;  /* 0x0000000503037c11 */ /* 0x000fe4000f8e18ff */
[----:B------:R-:W-:Y:S01]  /*1370*/  @P2 LEA R10, R10, UR5, 0x4 ;  /* 0x000000050a0a2c11 */ /* 0x000fe2000f8e20ff */
[----:B------:R-:W-:Y:S01]  /*1380*/  @P2 IMAD.MOV.U32 R6, RZ, RZ, -0x1 ;  /* 0xffffffffff062424 */ /* 0x000fe200078e00ff */
[----:B------:R-:W-:-:S04]  /*1390*/  LOP3.LUT R9, R0, R9, RZ, 0x3c, !PT ;  /* 0x0000000900097212 */ /* 0x000fc800078e3cff */
[----:B------:R3:W-:Y:S01]  /*13a0*/  @P2 STS.128 [R10+0x32c10], R4 ;  /* 0x032c10040a002388 */ /* 0x0007e20000000c00 */
[----:B------:R-:W-:Y:S01]  /*13b0*/  IMAD.U32 R8, R9, -0x80000000, RZ ;  /* 0x8000000009087824 */ /* 0x000fe200078e00ff */
[----:B------:R2:W-:Y:S06]  /*13c0*/  MEMBAR.ALL.CTA ;  /* 0x0000000000007992 */ /* 0x0005ec0000008000 */
[----:B--2---:R-:W2:Y:S02]  /*13d0*/  FENCE.VIEW.ASYNC.S ;  /* 0x00000000000073c6 */ /* 0x004ea40000000000 */
[----:B--2---:R-:W-:Y:S06]  /*13e0*/  BAR.SYNC.DEFER_BLOCKING 0x4, 0x20 ;  /* 0x0100800000007b1d */ /* 0x004fec0000010000 */
[----:B------:R3:W-:Y:S01]  /*13f0*/  SYNCS.ARRIVE.TRANS64.ART0 RZ, [R2+URZ+0x90], R11 ;  /* 0x0000900b02ff79a7 */ /* 0x0007e200085000ff */
[----:B------:R-:W2:Y:S02]  /*1400*/  SYNCS.PHASECHK.TRANS64.TRYWAIT P0, [R3+URZ+0xa0], R8 ;  /* 0x0000a008030075a7 */ /* 0x000ea400080011ff */
[----:B--23--:R-:W-:Y:S05]  /*1410*/  @!P0 BRA `(.L_x_25) ;  /* 0x00000048008c8947 */ /* 0x00cfea0003800000 */
.L_x_17:
[----:B------:R-:W-:Y:S01]  /*1420*/  ISETP.NE.AND P0, PT, R78, 0x5, PT ;  /* 0x000000054e00780c */ /* 0x000fe20003f05270 */
[----:B------:R-:W-:-:S04]  /*1430*/  ULEA.HI UR14, UR4, UR4, URZ, 0x1 ;  /* 0x00000004040e7291 */ /* 0x000fc8000f8f08ff */
[----:B------:R-:W-:-:S04]  /*1440*/  ULOP3.LUT UR22, UR14, 0xfffffffe, URZ, 0xc0, !UPT ;  /* 0xfffffffe0e167892 */ /* 0x000fc8000f8ec0ff */
[----:B------:R-:W-:-:S04]  /*1450*/  UIADD3 UR15, UPT, UPT, -UR22, UR4, URZ ;  /* 0x00000004160f7290 */ /* 0x000fc8000fffe1ff */
[----:B------:R-:W-:Y:S08]  /*1460*/  @P0 BRA `(.L_x_26) ;  /* 0x0000000800600947 */ /* 0x000ff00003800000 */
[----:B------:R-:W-:Y:S02]  /*1470*/  UMOV UR34, 0x400 ;  /* 0x0000040000227882 */ /* 0x000fe40000000000 */
[----:B------:R-:W-:-:S09]  /*1480*/  ULEA UR34, UR4, UR34, 0x18 ;  /* 0x0000002204227291 */ /* 0x000fd2000f8ec0ff */
[----:B------:R-:W3:Y:S02]  /*1490*/  SYNCS.PHASECHK.TRANS64.TRYWAIT P0, [UR34+0x90], RZ ;  /* 0x000090ffff0075a7 */ /* 0x000ee40008001122 */
[----:B---3--:R-:W-:Y:S05]  /*14a0*/  @!P0 BRA `(.L_x_27) ;  /* 0x0000004800808947 */ /* 0x008fea0003800000 */
.L_x_93:
[----:B------:R-:W4:Y:S01]  /*14b0*/  LDS.128 R4, [UR34+0x32c10] ;  /* 0x032c1022ff047984 */ /* 0x000f220008000c00 */
[----:B---3--:R-:W-:Y:S01]  /*14c0*/  HFMA2 R0, -RZ, RZ, 0, 5.9604644775390625e-08 ;  /* 0x00000001ff007431 */ /* 0x008fe200000001ff */
[----:B------:R-:W-:Y:S01]  /*14d0*/  UMOV UR37, 0x1 ;  /* 0x0000000100257882 */ /* 0x000fe20000000000 */
[----:B------:R-:W-:Y:S01]  /*14e0*/  UMOV UR36, URZ ;  /* 0x000000ff00247c82 */ /* 0x000fe20008000000 */
[----:B------:R3:W-:Y:S06]  /*14f0*/  MEMBAR.ALL.CTA ;  /* 0x0000000000007992 */ /* 0x0007ec0000008000 */
[----:B---3--:R-:W3:Y:S02]  /*1500*/  FENCE.VIEW.ASYNC.S ;  /* 0x00000000000073c6 */ /* 0x008ee40000000000 */
[----:B---3--:R3:W-:Y:S01]  /*1510*/  SYNCS.ARRIVE.TRANS64.ART0 RZ, [UR34+0xa0], R0 ;  /* 0x0000a000ffff79a7 */ /* 0x0087e20008500022 */
[----:B----4-:R-:W-:-:S13]  /*1520*/  ISETP.NE.AND P0, PT, R7, 0x1, PT ;  /* 0x000000010700780c */ /* 0x010fda0003f05270 */
[----:B---3--:R-:W-:Y:S05]  /*1530*/  @P0 BRA `(.L_x_28) ;  /* 0x0000000400a40947 */ /* 0x008fea0003800000 */
[----:B------:R-:W-:Y:S01]  /*1540*/  R2UR UR5, R4 ;  /* 0x00000000040572ca */ /* 0x000fe200000e0000 */
[----:B------:R-:W-:Y:S01]  /*1550*/  IMAD.MOV.U32 R8, RZ, RZ, 0x1 ;  /* 0x00000001ff087424 */ /* 0x000fe200078e00ff */
[----:B------:R-:W-:Y:S01]  /*1560*/  R2UR UR12, R5 ;  /* 0x00000000050c72ca */ /* 0x000fe200000e0000 */
[----:B------:R-:W-:Y:S01]  /*1570*/  IMAD.MOV.U32 R2, RZ, RZ, RZ ;  /* 0x000000ffff027224 */ /* 0x000fe200078e00ff */
[----:B------:R-:W-:Y:S01]  /*1580*/  R2UR UR28, R6 ;  /* 0x00000000061c72ca */ /* 0x000fe200000e0000 */
[----:B------:R-:W3:Y:S01]  /*1590*/  LDCU.64 UR46, c[0x0][0x348] ;  /* 0x00006900ff2e77ac */ /* 0x000ee20008000a00 */
[----:B------:R-:W-:Y:S01]  /*15a0*/  UMOV UR37, 0x1 ;  /* 0x0000000100257882 */ /* 0x000fe20000000000 */
[----:B------:R-:W-:-:S12]  /*15b0*/  UMOV UR36, URZ ;  /* 0x000000ff00247c82 */ /* 0x000fd80008000000 */
.L_x_34:
[----:B------:R-:W-:Y:S02]  /*15c0*/  USHF.L.U32 UR4, UR37, 0x1f, URZ ;  /* 0x0000001f25047899 */ /* 0x000fe400080006ff */
[----:B-1----:R-:W-:Y:S02]  /*15d0*/  ULEA UR6, UR36, UR34, 0x3 ;  /* 0x0000002224067291 */ /* 0x002fe4000f8e18ff */
[----:B---3--:R-:W-:Y:S02]  /*15e0*/  UIADD3 UR42, UP2, UPT, UR46, 0xc0, URZ ;  /* 0x000000c02e2a7890 */ /* 0x008fe4000ff5e0ff */
[----:B------:R-:W-:Y:S01]  /*15f0*/  MOV R0, UR4 ;  /* 0x0000000400007c02 */ /* 0x000fe20008000f00 */
[----:B------:R-:W-:Y:S02]  /*1600*/  ULEA.HI UR4, UR5, UR5, URZ, 0x1 ;  /* 0x0000000505047291 */ /* 0x000fe4000f8f08ff */
[----:B------:R-:W-:Y:S02]  /*1610*/  ULEA UR27, UR12, UR23, 0x1 ;  /* 0x000000170c1b7291 */ /* 0x000fe4000f8e08ff */
[----:B------:R1:W3:Y:S01]  /*1620*/  SYNCS.PHASECHK.TRANS64.TRYWAIT P1, [UR6+0x38], R0 ;  /* 0x00003800ff0075a7 */ /* 0x0002e20008021106 */
[----:B------:R-:W-:-:S02]  /*1630*/  ULOP3.LUT UR6, UR4, 0xfffffffe, URZ, 0xc0, !UPT ;  /* 0xfffffffe04067892 */ /* 0x000fc4000f8ec0ff */
[----:B------:R-:W-:Y:S02]  /*1640*/  USHF.R.S32.HI UR4, URZ, 0x1, UR4 ;  /* 0x00000001ff047899 */ /* 0x000fe40008011404 */
[----:B------:R-:W-:Y:S02]  /*1650*/  UISETP.NE.AND UP4, UPT, UR5, UR6, UPT ;  /* 0x000000060500728c */ /* 0x000fe4000bf85270 */
[----:B------:R-:W-:Y:S02]  /*1660*/  UIADD3 UR7, UPT, UPT, UR4, -0x1, URZ ;  /* 0xffffffff04077890 */ /* 0x000fe4000fffe0ff */
[----:B------:R-:W-:Y:S02]  /*1670*/  UISETP.LT.AND UP4, UPT, UR5, URZ, UP4 ;  /* 0x000000ff0500728c */ /* 0x000fe4000a781270 */
[----:B------:R-:W-:Y:S02]  /*1680*/  UIADD3 UR44, UP3, UPT, UR46, 0x40, URZ ;  /* 0x000000402e2c7890 */ /* 0x000fe4000ff7e0ff */
[----:B------:R-:W-:-:S02]  /*1690*/  UIADD3 UR40, UP1, UPT, UR46, 0x140, URZ ;  /* 0x000001402e287890 */ /* 0x000fc4000ff3e0ff */
[----:B------:R-:W-:Y:S02]  /*16a0*/  UIADD3 UR38, UP0, UPT, UR46, 0x1c0, URZ ;  /* 0x000001c02e267890 */ /* 0x000fe4000ff1e0ff */
[----:B------:R-:W-:Y:S02]  /*16b0*/  UIADD3.X UR43, UPT, UPT, URZ, UR47, URZ, UP2, !UPT ;  /* 0x0000002fff2b7290 */ /* 0x000fe400097fe4ff */
[----:B------:R-:W-:Y:S02]  /*16c0*/  UIADD3.X UR45, UPT, UPT, URZ, UR47, URZ, UP3, !UPT ;  /* 0x0000002fff2d7290 */ /* 0x000fe40009ffe4ff */
[----:B------:R-:W-:Y:S02]  /*16d0*/  @!UP4 UIADD3 UR7, UPT, UPT, UR4, URZ, URZ ;  /* 0x000000ff0407c290 */ /* 0x000fe4000fffe0ff */
[----:B------:R-:W-:Y:S02]  /*16e0*/  UIADD3.X UR41, UPT, UPT, URZ, UR47, URZ, UP1, !UPT ;  /* 0x0000002fff297290 */ /* 0x000fe40008ffe4ff */
[----:B------:R-:W-:-:S02]  /*16f0*/  UIADD3 UR20, UPT, UPT, UR7, UR7, URZ ;  /* 0x0000000707147290 */ /* 0x000fc4000fffe0ff */
[----:B------:R-:W-:Y:S02]  /*1700*/  UIADD3.X UR39, UPT, UPT, URZ, UR47, URZ, UP0, !UPT ;  /* 0x0000002fff277290 */ /* 0x000fe400087fe4ff */
[----:B------:R-:W-:Y:S02]  /*1710*/  USHF.L.U32 UR27, UR27, 0x6, URZ ;  /* 0x000000061b1b7899 */ /* 0x000fe400080006ff */
[----:B------:R-:W-:Y:S02]  /*1720*/  ULEA UR7, UR7, UR21, 0x8 ;  /* 0x0000001507077291 */ /* 0x000fe4000f8e40ff */
[----:B------:R-:W-:Y:S02]  /*1730*/  ULOP3.LUT UR20, UR20, UR23, URZ, 0xfc, !UPT ;  /* 0x0000001714147292 */ /* 0x000fe4000f8efcff */
[----:B------:R-:W-:Y:S01]  /*1740*/  UISETP.NE.AND UP2, UPT, UR23, URZ, UPT ;  /* 0x000000ff1700728c */ /* 0x000fe2000bf45270 */
[----:B------:R-:W-:Y:S01]  /*1750*/  UMOV UR35, URZ ;  /* 0x000000ff00237c82 */ /* 0x000fe20008000000 */
[----:B------:R-:W-:Y:S01]  /*1760*/  UMOV UR18, URZ ;  /* 0x000000ff00127c82 */ /* 0x000fe20008000000 */
[----:B-1----:R-:W-:-:S08]  /*1770*/  UMOV UR10, URZ ;  /* 0x000000ff000a7c82 */ /* 0x002fd00008000000 */
.L_x_32:
[----:B----4-:R-:W-:Y:S02]  /*1780*/  USHF.L.U32 UR6, UR35, 0x8, URZ ;  /* 0x0000000823067899 */ /* 0x010fe400080006ff */
[----:B------:R-:W-:Y:S02]  /*1790*/  UIADD3 UR19, UPT, UPT, UR35, UR35, URZ ;  /* 0x0000002323137290 */ /* 0x000fe4000fffe0ff */
[----:B------:R-:W-:Y:S01]  /*17a0*/  ULEA UR5, UR36, UR34, 0x3 ;  /* 0x0000002224057291 */ /* 0x000fe2000f8e18ff */
[----:B-1-3--:R-:W-:Y:S11]  /*17b0*/  @P1 BRA `(.L_x_29) ;  /* 0x0000000000101947 */ /* 0x00aff60003800000 */
[----:B------:R-:W-:-:S06]  /*17c0*/  USHF.L.U32 UR4, UR37, 0x1f, URZ ;  /* 0x0000001f25047899 */ /* 0x000fcc00080006ff */
[----:B------:R-:W-:-:S04]  /*17d0*/  MOV R0, UR4 ;  /* 0x0000000400007c02 */ /* 0x000fc80008000f00 */
[----:B------:R-:W1:Y:S02]  /*17e0*/  SYNCS.PHASECHK.TRANS64.TRYWAIT P0, [UR5+0x38], R0 ;  /* 0x00003800ff0075a7 */ /* 0x000e640008001105 */
[----:B-1----:R-:W-:Y:S05]  /*17f0*/  @!P0 BRA `(.L_x_30) ;  /* 0x0000004400c48947 */ /* 0x002fea0003800000 */
.L_x_29:
[----:B------:R-:W-:Y:S05]  /*1800*/  BRA.U UP2, `(.L_x_31) ;  /* 0x00000001020c7547 */ /* 0x000fea000b800000 */
[----:B------:R-:W-:-:S13]  /*1810*/  ELECT P0, URZ, PT ;  /* 0x0000000000ff782f */ /* 0x000fda0003800000 */
[----:B-1----:R-:W-:-:S04]  /*1820*/  @P0 MOV R0, 0xd000 ;  /* 0x0000d00000000802 */ /* 0x002fc80000000f00 */
[----:B------:R3:W-:Y:S03]  /*1830*/  @P0 SYNCS.ARRIVE.TRANS64 RZ, [UR5], R0 ;  /* 0x00000000ffff09a7 */ /* 0x0007e60008000005 */
.L_x_31:
[----:B------:R-:W-:Y:S01]  /*1840*/  USHF.L.U32 UR4, UR36, 0xf, URZ ;  /* 0x0000000f24047899 */ /* 0x000fe200080006ff */
[----:B------:R-:W-:Y:S01]  /*1850*/  PLOP3.LUT P1, PT, PT, PT, PT, 0x80, 0x8 ;  /* 0x000000000008781c */ /* 0x000fe20003f2f070 */
[----:B------:R-:W-:Y:S02]  /*1860*/  USHF.L.U32 UR24, UR36, 0xe, URZ ;  /* 0x0000000e24187899 */ /* 0x000fe400080006ff */
[----:B------:R-:W-:Y:S02]  /*1870*/  ULEA UR16, UR36, UR34, 0xa ;  /* 0x0000002224107291 */ /* 0x000fe4000f8e50ff */
[----:B------:R-:W-:Y:S02]  /*1880*/  UIADD3 UR36, UPT, UPT, UR36, 0x1, URZ ;  /* 0x0000000124247890 */ /* 0x000fe4000fffe0ff */
[----:B------:R-:W-:Y:S02]  /*1890*/  UISETP.GT.U32.AND UP0, UPT, UR35, 0xe, UPT ;  /* 0x0000000e2300788c */ /* 0x000fe4000bf04070 */
[----:B------:R-:W-:-:S02]  /*18a0*/  UISETP.NE.AND UP1, UPT, UR36, 0x7, UPT ;  /* 0x000000072400788c */ /* 0x000fc4000bf25270 */
[----:B------:R-:W-:Y:S02]  /*18b0*/  ULEA.HI.SX32 UR4, UR4, UR34, 0x1f ;  /* 0x0000002204047291 */ /* 0x000fe4000f8ffaff */
[----:B------:R-:W-:Y:S01]  /*18c0*/  USEL UR9, URZ, 0x1, UP1 ;  /* 0x00000001ff097887 */ /* 0x000fe20008800000 */
[----:B------:R-:W-:Y:S01]  /*18d0*/  PLOP3.LUT P0, PT, PT, PT, UP0, 0x80, 0x8 ;  /* 0x000000000008781c */ /* 0x000fe20003f0f008 */
[----:B------:R-:W-:Y:S02]  /*18e0*/  ULEA.HI.SX32 UR24, UR24, UR34, 0x1f ;  /* 0x0000002218187291 */ /* 0x000fe4000f8ffaff */
[----:B------:R-:W-:Y:S02]  /*18f0*/  ULEA UR8, UR15, UR16, 0x9 ;  /* 0x000000100f087291 */ /* 0x000fe4000f8e48ff */
[----:B------:R-:W-:Y:S02]  /*1900*/  ULOP3.LUT UR37, UR37, UR9, URZ, 0x3c, !UPT ;  /* 0x0000000925257292 */ /* 0x000fe4000f8e3cff */
[----:B------:R-:W-:-:S02]  /*1910*/  ULOP3.LUT UR5, UR5, 0xfefffff8, URZ, 0xc0, !UPT ;  /* 0xfefffff805057892 */ /* 0x000fc4000f8ec0ff */
[----:B------:R-:W-:Y:S02]  /*1920*/  USEL UR36, UR36, URZ, UP1 ;  /* 0x000000ff24247287 */ /* 0x000fe40008800000 */
[----:B------:R-:W-:Y:S02]  /*1930*/  UIADD3 UR4, UPT, UPT, UR4, 0x5400, URZ ;  /* 0x0000540004047890 */ /* 0x000fe4000fffe0ff */
[----:B------:R-:W-:Y:S02]  /*1940*/  UIADD3 UR24, UPT, UPT, UR24, 0x21400, URZ ;  /* 0x0002140018187890 */ /* 0x000fe4000fffe0ff */
[----:B------:R-:W-:Y:S02]  /*1950*/  UIADD3 UR16, UPT, UPT, UR16, 0x2f400, URZ ;  /* 0x0002f40010107890 */ /* 0x000fe4000fffe0ff */
[----:B------:R-:W-:Y:S02]  /*1960*/  UIADD3 UR11, UPT, UPT, UR19, UR15, URZ ;  /* 0x0000000f130b7290 */ /* 0x000fe4000fffe0ff */
[----:B------:R-:W-:Y:S01]  /*1970*/  UIADD3 UR8, UPT, UPT, UR8, 0x31000, URZ ;  /* 0x0003100008087890 */ /* 0x000fe2000fffe0ff */
[----:B------:R4:W-:Y:S01]  /*1980*/  UTMALDG.2D.2CTA [UR4], [UR44], desc[URZ] ;  /* 0x0000ff042c0075b4 */ /* 0x0009e20008209000 */
[----:B------:R-:W-:-:S02]  /*1990*/  @!UP0 USHF.L.U32 UR32, UR37, 0x1f, URZ ;  /* 0x0000001f25208899 */ /* 0x000fc400080006ff */
[----:B------:R-:W-:Y:S01]  /*19a0*/  @!UP0 ULEA UR33, UR36, UR34, 0x3 ;  /* 0x0000002224218291 */ /* 0x000fe2000f8e18ff */
[----:B------:R-:W-:Y:S01]  /*19b0*/  UMOV UR26, UR6 ;  /* 0x00000006001a7c82 */ /* 0x000fe20008000000 */
[----:B------:R-:W-:Y:S01]  /*19c0*/  UMOV UR25, UR5 ;  /* 0x0000000500197c82 */ /* 0x000fe20008000000 */
[----:B------:R-:W-:Y:S01]  /*19d0*/  UMOV UR17, UR5 ;  /* 0x0000000500117c82 */ /* 0x000fe20008000000 */
[----:B-1-3--:R-:W-:Y:S01]  /*19e0*/  IMAD.U32 R0, RZ, RZ, UR32 ;  /* 0x00000020ff007e24 */ /* 0x00afe2000f8e00ff */
[----:B------:R-:W-:Y:S01]  /*19f0*/  UMOV UR29, 0x30000 ;  /* 0x00030000001d7882 */ /* 0x000fe20000000000 */
[----:B------:R-:W-:Y:S01]  /*1a00*/  UMOV UR13, UR28 ;  /* 0x0000001c000d7c82 */ /* 0x000fe20008000000 */
[----:B------:R-:W-:Y:S01]  /*1a10*/  UMOV UR9, UR5 ;  /* 0x0000000500097c82 */ /* 0x000fe20008000000 */
[----:B------:R4:W-:Y:S01]  /*1a20*/  UTMALDG.3D.2CTA [UR24], [UR42], desc[URZ] ;  /* 0x0000ff182a0075b4 */ /* 0x0009e20008211000 */
[----:B------:R-:W-:-:S04]  /*1a30*/  UIADD3 UR35, UPT, UPT, UR35, 0x1, URZ ;  /* 0x0000000123237890 */ /* 0x000fc8000fffe0ff */
[----:B------:R-:W-:Y:S01]  /*1a40*/  UISETP.NE.AND UP0, UPT, UR35, 0x10, UPT ;  /* 0x000000102300788c */ /* 0x000fe2000bf05270 */
[----:B------:R4:W-:Y:S01]  /*1a50*/  UTMALDG.3D.2CTA [UR16], [UR40], desc[URZ] ;  /* 0x0000ff10280075b4 */ /* 0x0009e20008211000 */
[----:B------:R4:W-:Y:S01]  /*1a60*/  UTMALDG.4D.MULTICAST.2CTA [UR8], [UR38], UR29, desc[URZ] ;  /* 0x0000ff08260073b4 */ /* 0x0009e2000821981d */
[----:B------:R4:W1:Y:S06]  /*1a70*/  @!P0 SYNCS.PHASECHK.TRANS64.TRYWAIT P1, [UR33+0x38], R0 ;  /* 0x00003800ff0085a7 */ /* 0x00086c0008021121 */
[----:B------:R-:W-:Y:S05]  /*1a80*/  BRA.U UP0, `(.L_x_32) ;  /* 0xfffffffd003c7547 */ /* 0x000fea000b83ffff */
[----:B--2---:R-:W-:Y:S02]  /*1a90*/  LEA R3, R8, UR34, 0x3 ;  /* 0x0000002208037c11 */ /* 0x004fe4000f8e18ff */
[----:B------:R-:W-:-:S04]  /*1aa0*/  SHF.L.U32 R4, R2, 0x1f, RZ ;  /* 0x0000001f02047819 */ /* 0x000fc800000006ff */
[----:B------:R-:W2:Y:S02]  /*1ab0*/  SYNCS.PHASECHK.TRANS64.TRYWAIT P0, [R3+URZ+0x90], R4 ;  /* 0x00009004030075a7 */ /* 0x000ea400080011ff */
[----:B--2---:R-:W-:Y:S05]  /*1ac0*/  @!P0 BRA `(.L_x_33) ;  /* 0x0000004400308947 */ /* 0x004fea0003800000 */
.L_x_96:
[C---:B------:R-:W-:Y:S01]  /*1ad0*/  LEA R4, R8.reuse, UR34, 0x4 ;  /* 0x0000002208047c11 */ /* 0x040fe2000f8e20ff */
[----:B------:R-:W-:Y:S02]  /*1ae0*/  VIADD R8, R8, 0x1 ;  /* 0x0000000108087836 */ /* 0x000fe40000000000 */
[----:B----4-:R-:W-:-:S03]  /*1af0*/  IMAD.MOV.U32 R0, RZ, RZ, 0x1 ;  /* 0x00000001ff007424 */ /* 0x010fc600078e00ff */
[----:B--2---:R-:W2:Y:S01]  /*1b00*/  LDS.128 R4, [R4+0x32c10] ;  /* 0x032c100004047984 */ /* 0x004ea20000000c00 */
[C---:B-1----:R-:W-:Y:S01]  /*1b10*/  ISETP.NE.AND P1, PT, R8.reuse, 0x2, PT ;  /* 0x000000020800780c */ /* 0x042fe20003f25270 */
[----:B------:R1:W-:Y:S06]  /*1b20*/  MEMBAR.ALL.CTA ;  /* 0x0000000000007992 */ /* 0x0003ec0000008000 */
[----:B-1----:R-:W1:Y:S01]  /*1b30*/  FENCE.VIEW.ASYNC.S ;  /* 0x00000000000073c6 */ /* 0x002e620000000000 */
[----:B------:R-:W-:Y:S01]  /*1b40*/  SEL R8, R8, RZ, P1 ;  /* 0x000000ff08087207 */ /* 0x000fe20000800000 */
[----:B-1----:R1:W-:Y:S01]  /*1b50*/  SYNCS.ARRIVE.TRANS64.ART0 RZ, [R3+URZ+0xa0], R0 ;  /* 0x0000a00003ff79a7 */ /* 0x0023e200085000ff */
[----:B--2---:R-:W-:-:S02]  /*1b60*/  ISETP.NE.AND P0, PT, R7, 0x1, PT ;  /* 0x000000010700780c */ /* 0x004fc40003f05270 */
[----:B------:R-:W-:Y:S02]  /*1b70*/  R2UR UR5, R4 ;  /* 0x00000000040572ca */ /* 0x000fe400000e0000 */
[----:B------:R-:W-:Y:S02]  /*1b80*/  R2UR UR12, R5 ;  /* 0x00000000050c72ca */ /* 0x000fe400000e0000 */
[----:B------:R-:W-:Y:S02]  /*1b90*/  R2UR UR28, R6 ;  /* 0x00000000061c72ca */ /* 0x000fe400000e0000 */
[----:B-1----:R-:W-:-:S04]  /*1ba0*/  SEL R3, RZ, 0x1, P1 ;  /* 0x00000001ff037807 */ /* 0x002fc80000800000 */
[----:B------:R-:W-:Y:S01]  /*1bb0*/  LOP3.LUT R2, R2, R3, RZ, 0x3c, !PT ;  /* 0x0000000302027212 */ /* 0x000fe200078e3cff */
[----:B------:R-:W-:Y:S08]  /*1bc0*/  @!P0 BRA `(.L_x_34) ;  /* 0xfffffff8007c8947 */ /* 0x000ff0000383ffff */
.L_x_28:
[----:B------:R-:W-:Y:S02]  /*1bd0*/  UIADD3 UR4, UPT, UPT, UR36, 0x2, URZ ;  /* 0x0000000224047890 */ /* 0x000fe4000fffe0ff */
[----:B------:R-:W-:-:S04]  /*1be0*/  UISETP.NE.AND UP0, UPT, UR36, 0x6, UPT ;  /* 0x000000062400788c */ /* 0x000fc8000bf05270 */
[----:B------:R-:W-:-:S04]  /*1bf0*/  USEL UR4, UR4, 0x1, UP0 ;  /* 0x0000000104047887 */ /* 0x000fc80008000000 */
[----:B------:R-:W-:Y:S02]  /*1c00*/  UIADD3 UR5, UPT, UPT, UR4, 0x1, URZ ;  /* 0x0000000104057890 */ /* 0x000fe4000fffe0ff */
[----:B------:R-:W-:-:S04]  /*1c10*/  UISETP.NE.AND UP1, UPT, UR4, 0x7, UPT ;  /* 0x000000070400788c */ /* 0x000fc8000bf25270 */
[----:B------:R-:W-:Y:S02]  /*1c20*/  USEL UR5, UR5, 0x1, UP1 ;  /* 0x0000000105057887 */ /* 0x000fe40008800000 */
[----:B------:R-:W-:Y:S02]  /*1c30*/  UISETP.EQ.XOR UP1, UPT, UR36, 0x6, !UP1 ;  /* 0x000000062400788c */ /* 0x000fe4000cf22a70 */
[----:B------:R-:W-:Y:S02]  /*1c40*/  UIADD3 UR4, UPT, UPT, UR5, 0x1, URZ ;  /* 0x0000000105047890 */ /* 0x000fe4000fffe0ff */
[----:B------:R-:W-:Y:S02]  /*1c50*/  UISETP.NE.AND UP0, UPT, UR5, 0x7, UPT ;  /* 0x000000070500788c */ /* 0x000fe4000bf05270 */
[----:B------:R-:W-:Y:S02]  /*1c60*/  UISETP.EQ.XOR UP1, UPT, UR5, 0x7, UP1 ;  /* 0x000000070500788c */ /* 0x000fe40008f22a70 */
[----:B------:R-:W-:-:S04]  /*1c70*/  USEL UR4, UR4, 0x1, UP0 ;  /* 0x0000000104047887 */ /* 0x000fc80008000000 */
[----:B-1----:R-:W-:Y:S02]  /*1c80*/  UIADD3 UR6, UPT, UPT, UR4, 0x1, URZ ;  /* 0x0000000104067890 */ /* 0x002fe4000fffe0ff */
[----:B------:R-:W-:Y:S02]  /*1c90*/  UISETP.NE.AND UP0, UPT, UR4, 0x7, UPT ;  /* 0x000000070400788c */ /* 0x000fe4000bf05270 */
[----:B------:R-:W-:Y:S02]  /*1ca0*/  UISETP.EQ.XOR UP1, UPT, UR4, 0x7, UP1 ;  /* 0x000000070400788c */ /* 0x000fe40008f22a70 */
[----:B------:R-:W-:-:S04]  /*1cb0*/  USEL UR6, UR6, 0x1, UP0 ;  /* 0x0000000106067887 */ /* 0x000fc80008000000 */
[----:B------:R-:W-:Y:S02]  /*1cc0*/  UIADD3 UR5, UPT, UPT, UR6, 0x1, URZ ;  /* 0x0000000106057890 */ /* 0x000fe4000fffe0ff */
[----:B------:R-:W-:Y:S02]  /*1cd0*/  UISETP.NE.AND UP0, UPT, UR6, 0x7, UPT ;  /* 0x000000070600788c */ /* 0x000fe4000bf05270 */
[----:B------:R-:W-:Y:S02]  /*1ce0*/  UISETP.EQ.XOR UP1, UPT, UR6, 0x7, UP1 ;  /* 0x000000070600788c */ /* 0x000fe40008f22a70 */
[----:B------:R-:W-:-:S04]  /*1cf0*/  USEL UR5, UR5, 0x1, UP0 ;  /* 0x0000000105057887 */ /* 0x000fc80008000000 */
[----:B------:R-:W-:Y:S02]  /*1d00*/  UISETP.EQ.XOR UP1, UPT, UR5, 0x7, UP1 ;  /* 0x000000070500788c */ /* 0x000fe40008f22a70 */
[----:B------:R-:W-:Y:S02]  /*1d10*/  UISETP.NE.AND UP0, UPT, UR5, 0x7, UPT ;  /* 0x000000070500788c */ /* 0x000fe4000bf05270 */
[----:B------:R-:W-:Y:S02]  /*1d20*/  USEL UR4, URZ, 0x1, !UP1 ;  /* 0x00000001ff047887 */ /* 0x000fe4000c800000 */
[----:B------:R-:W-:Y:S02]  /*1d30*/  USEL UR5, UR5, URZ, UP0 ;  /* 0x000000ff05057287 */ /* 0x000fe40008000000 */
[----:B------:R-:W-:Y:S02]  /*1d40*/  ULOP3.LUT UR4, UR37, UR4, URZ, 0x3c, !UPT ;  /* 0x0000000425047292 */ /* 0x000fe4000f8e3cff */
[----:B------:R-:W-:-:S02]  /*1d50*/  ULEA UR5, UR5, UR34, 0x3 ;  /* 0x0000002205057291 */ /* 0x000fc4000f8e18ff */
[----:B------:R-:W-:Y:S02]  /*1d60*/  USHF.L.U32 UR4, UR4, 0x1f, URZ ;  /* 0x0000001f04047899 */ /* 0x000fe400080006ff */
[----:B------:R-:W-:-:S04]  /*1d70*/  UISETP.NE.AND UP0, UPT, UR23, URZ, UPT ;  /* 0x000000ff1700728c */ /* 0x000fc8000bf05270 */
[----:B------:R-:W-:-:S04]  /*1d80*/  MOV R0, UR4 ;  /* 0x0000000400007c02 */ /* 0x000fc80008000f00 */
[----:B------:R-:W1:Y:S02]  /*1d90*/  SYNCS.PHASECHK.TRANS64.TRYWAIT P0, [UR5+0x38], R0 ;  /* 0x00003800ff0075a7 */ /* 0x000e640008001105 */
[----:B-1----:R-:W-:Y:S05]  /*1da0*/  @!P0 BRA `(.L_x_35) ;  /* 0x0000004000908947 */ /* 0x002fea0003800000 */
.L_x_98:
[----:B------:R-:W-:Y:S05]  /*1db0*/  BRA.U UP0, `(.L_x_26) ;  /* 0x00000001000c7547 */ /* 0x000fea000b800000 */
[----:B------:R-:W-:-:S13]  /*1dc0*/  ELECT P0, URZ, PT ;  /* 0x0000000000ff782f */ /* 0x000fda0003800000 */
[----:B-1----:R-:W-:-:S04]  /*1dd0*/  @P0 MOV R0, 0xd000 ;  /* 0x0000d00000000802 */ /* 0x002fc80000000f00 */
[----:B------:R3:W-:Y:S03]  /*1de0*/  @P0 SYNCS.ARRIVE.TRANS64 RZ, [UR5], R0 ;  /* 0x00000000ffff09a7 */ /* 0x0007e60008000005 */
.L_x_26:
[----:B------:R-:W-:-:S13]  /*1df0*/  ISETP.NE.AND P0, PT, R78, 0x4, PT ;  /* 0x000000044e00780c */ /* 0x000fda0003f05270 */
[----:B------:R-:W-:Y:S05]  /*1e00*/  @P0 BRA `(.L_x_36) ;  /* 0x0000000c00580947 */ /* 0x000fea0003800000 */
[----:B------:R-:W4:Y:S01]  /*1e10*/  S2UR UR12, SR_CgaCtaId ;  /* 0x00000000000c79c3 */ /* 0x000f220000008800 */
[----:B------:R-:W-:Y:S01]  /*1e20*/  NOP ;  /* 0x0000000000007918 */ /* 0x000fe20000000000 */
[----:B------:R-:W-:Y:S02]  /*1e30*/  UMOV UR4, 0x400 ;  /* 0x0000040000047882 */ /* 0x000fe40000000000 */
[----:B----4-:R-:W-:-:S04]  /*1e40*/  ULEA UR12, UR12, UR4, 0x18 ;  /* 0x000000040c0c7291 */ /* 0x010fc8000f8ec0ff */
[----:B------:R-:W-:Y:S06]  /*1e50*/  BAR.SYNC.DEFER_BLOCKING 0x3, 0xa0 ;  /* 0x00c2800000007b1d */ /* 0x000fec0000010000 */
[----:B-1-3--:R-:W1:Y:S01]  /*1e60*/  LDS R0, [UR12+0xb8] ;  /* 0x0000b80cff007984 */ /* 0x00ae620008000800 */
[----:B------:R-:W3:Y:S02]  /*1e70*/  SYNCS.PHASECHK.TRANS64.TRYWAIT P0, [UR12+0x90], RZ ;  /* 0x000090ffff0075a7 */ /* 0x000ee4000800110c */
[----:B-1-3--:R-:W-:Y:S05]  /*1e80*/  @!P0 BRA `(.L_x_37) ;  /* 0x0000004000788947 */ /* 0x00afea0003800000 */
.L_x_100:
[----:B--2---:R-:W2:Y:S01]  /*1e90*/  LDS R3, [UR12+0x32c1c] ;  /* 0x032c1c0cff037984 */ /* 0x004ea20008000800 */
[----:B-1----:R-:W-:Y:S01]  /*1ea0*/  IMAD.MOV.U32 R2, RZ, RZ, 0x1 ;  /* 0x00000001ff027424 */ /* 0x002fe200078e00ff */
[----:B------:R-:W-:Y:S01]  /*1eb0*/  R2UR UR35, R0 ;  /* 0x00000000002372ca */ /* 0x000fe200000e0000 */
[----:B------:R-:W-:Y:S01]  /*1ec0*/  UMOV UR33, 0x1 ;  /* 0x0000000100217882 */ /* 0x000fe20000000000 */
[----:B------:R1:W-:Y:S06]  /*1ed0*/  MEMBAR.ALL.CTA ;  /* 0x0000000000007992 */ /* 0x0003ec0000008000 */
[----:B-1----:R-:W1:Y:S01]  /*1ee0*/  FENCE.VIEW.ASYNC.S ;  /* 0x00000000000073c6 */ /* 0x002e620000000000 */
[----:B------:R-:W-:Y:S01]  /*1ef0*/  UMOV UR34, 0x1 ;  /* 0x0000000100227882 */ /* 0x000fe20000000000 */
[----:B------:R-:W-:Y:S01]  /*1f00*/  IMAD.MOV.U32 R0, RZ, RZ, 0x1 ;  /* 0x00000001ff007424 */ /* 0x000fe200078e00ff */
[----:B-1----:R1:W-:Y:S01]  /*1f10*/  SYNCS.ARRIVE.TRANS64.ART0 RZ, [UR12+0xa0], R2 ;  /* 0x0000a002ffff79a7 */ /* 0x0023e2000850000c */
[----:B--2---:R-:W-:-:S13]  /*1f20*/  ISETP.NE.AND P0, PT, R3, 0x1, PT ;  /* 0x000000010300780c */ /* 0x004fda0003f05270 */
[----:B-1----:R-:W-:Y:S05]  /*1f30*/  @P0 BRA `(.L_x_38) ;  /* 0x0000000800c40947 */ /* 0x002fea0003800000 */
[----:B------:R-:W-:Y:S01]  /*1f40*/  UIADD3 UR10, UPT, UPT, UR35, 0x100, URZ ;  /* 0x00000100230a7890 */ /* 0x000fe2000fffe0ff */
[----:B------:R-:W-:Y:S01]  /*1f50*/  HFMA2 R5, -RZ, RZ, 0, 5.9604644775390625e-08 ;  /* 0x00000001ff057431 */ /* 0x000fe200000001ff */
[----:B------:R-:W-:Y:S01]  /*1f60*/  UIADD3 UR8, UPT, UPT, UR35, 0x104, URZ ;  /* 0x0000010423087890 */ /* 0x000fe2000fffe0ff */
[----:B------:R-:W-:Y:S01]  /*1f70*/  MOV R4, RZ ;  /* 0x000000ff00047202 */ /* 0x000fe20000000f00 */
[----:B------:R-:W-:Y:S02]  /*1f80*/  UIADD3 UR6, UPT, UPT, UR35, -0x7fffff00, URZ ;  /* 0x8000010023067890 */ /* 0x000fe4000fffe0ff */
[----:B------:R-:W-:Y:S02]  /*1f90*/  UIADD3 UR4, UPT, UPT, UR35, -0x7ffffefc, URZ ;  /* 0x8000010423047890 */ /* 0x000fe4000fffe0ff */
[----:B------:R-:W-:Y:S02]  /*1fa0*/  UIADD3 UR11, UPT, UPT, UR35, 0x110, URZ ;  /* 0x00000110230b7890 */ /* 0x000fe4000fffe0ff */
[----:B------:R-:W-:Y:S01]  /*1fb0*/  USHF.R.U32.HI UR32, URZ, 0x1, UR10 ;  /* 0x00000001ff207899 */ /* 0x000fe2000801160a */
[----:B------:R-:W-:Y:S01]  /*1fc0*/  UMOV UR36, 0x10a02480 ;  /* 0x10a0248000247882 */ /* 0x000fe20000000000 */
[----:B------:R-:W-:-:S02]  /*1fd0*/  UIADD3 UR9, UPT, UPT, UR35, 0x114, URZ ;  /* 0x0000011423097890 */ /* 0x000fc4000fffe0ff */
[----:B------:R-:W-:Y:S02]  /*1fe0*/  UIADD3 UR7, UPT, UPT, UR35, -0x7ffffef0, URZ ;  /* 0x8000011023077890 */ /* 0x000fe4000fffe0ff */
[----:B------:R-:W-:Y:S02]  /*1ff0*/  UIADD3 UR5, UPT, UPT, UR35, -0x7ffffeec, URZ ;  /* 0x8000011423057890 */ /* 0x000fe4000fffe0ff */
[----:B------:R-:W-:Y:S02]  /*2000*/  USHF.R.U32.HI UR28, URZ, 0x1, UR6 ;  /* 0x00000001ff1c7899 */ /* 0x000fe40008011606 */
[----:B------:R-:W-:Y:S02]  /*2010*/  USHF.R.U32.HI UR25, URZ, 0x1, UR8 ;  /* 0x00000001ff197899 */ /* 0x000fe40008011608 */
[----:B------:R-:W-:Y:S02]  /*2020*/  USHF.R.U32.HI UR16, URZ, 0x1, UR4 ;  /* 0x00000001ff107899 */ /* 0x000fe40008011604 */
[----:B------:R-:W-:-:S02]  /*2030*/  UIADD3 UR18, UPT, UPT, UR12, 0x31000, URZ ;  /* 0x000310000c127890 */ /* 0x000fc4000fffe0ff */
[----:B------:R-:W-:Y:S02]  /*2040*/  UIADD3 UR19, UPT, UPT, UR12, 0x2f400, URZ ;  /* 0x0002f4000c137890 */ /* 0x000fe4000fffe0ff */
[----:B------:R-:W-:Y:S02]  /*2050*/  UIADD3 UR20, UPT, UPT, UR12, 0x5400, URZ ;  /* 0x000054000c147890 */ /* 0x000fe4000fffe0ff */
[----:B------:R-:W-:Y:S02]  /*2060*/  UIADD3 UR24, UPT, UPT, UR12, 0x21400, URZ ;  /* 0x000214000c187890 */ /* 0x000fe4000fffe0ff */
[----:B------:R-:W-:Y:S02]  /*2070*/  ULOP3.LUT UR37, UR15, 0x1, URZ, 0x3c, !UPT ;  /* 0x000000010f257892 */ /* 0x000fe4000f8e3cff */
[----:B------:R-:W-:Y:S02]  /*2080*/  USEL UR34, URZ, 0x4000, UP6 ;  /* 0x00004000ff227887 */ /* 0x000fe4000b000000 */
[----:B------:R-:W-:-:S02]  /*2090*/  USHF.R.U32.HI UR29, URZ, 0x1a, UR11 ;  /* 0x0000001aff1d7899 */ /* 0x000fc4000801160b */
[----:B------:R-:W-:Y:S02]  /*20a0*/  USEL UR36, UR36, 0x10a00480, !UP5 ;  /* 0x10a0048024247887 */ /* 0x000fe4000e800000 */
[----:B------:R-:W-:Y:S02]  /*20b0*/  ULOP3.LUT UR32, UR32, 0x60000000, URZ, 0xc0, !UPT ;  /* 0x6000000020207892 */ /* 0x000fe4000f8ec0ff */
[----:B------:R-:W-:Y:S02]  /*20c0*/  USHF.R.U32.HI UR27, URZ, 0x1a, UR7 ;  /* 0x0000001aff1b7899 */ /* 0x000fe40008011607 */
[----:B------:R-:W-:Y:S02]  /*20d0*/  USHF.R.U32.HI UR17, URZ, 0x1a, UR9 ;  /* 0x0000001aff117899 */ /* 0x000fe40008011609 */
[----:B------:R-:W-:Y:S02]  /*20e0*/  USHF.R.U32.HI UR13, URZ, 0x1a, UR5 ;  /* 0x0000001aff0d7899 */ /* 0x000fe40008011605 */
[----:B------:R-:W-:-:S02]  /*20f0*/  ULOP3.LUT UR28, UR28, 0x60000000, URZ, 0xc0, !UPT ;  /* 0x600000001c1c7892 */ /* 0x000fc4000f8ec0ff */
[----:B------:R-:W-:Y:S02]  /*2100*/  ULOP3.LUT UR25, UR25, 0x60000000, URZ, 0xc0, !UPT ;  /* 0x6000000019197892 */ /* 0x000fe4000f8ec0ff */
[----:B------:R-:W-:Y:S02]  /*2110*/  ULOP3.LUT UR16, UR16, 0x60000000, URZ, 0xc0, !UPT ;  /* 0x6000000010107892 */ /* 0x000fe4000f8ec0ff */
[----:B------:R-:W-:Y:S02]  /*2120*/  USHF.L.U32 UR26, UR33, UR15, URZ ;  /* 0x0000000f211a7299 */ /* 0x000fe400080006ff */
[----:B------:R-:W-:Y:S02]  /*2130*/  USHF.R.U32.HI UR18, URZ, 0x4, UR18 ;  /* 0x00000004ff127899 */ /* 0x000fe40008011612 */
[----:B------:R-:W-:Y:S02]  /*2140*/  USHF.R.U32.HI UR19, URZ, 0x4, UR19 ;  /* 0x00000004ff137899 */ /* 0x000fe40008011613 */
[----:B------:R-:W-:-:S02]  /*2150*/  USHF.R.U32.HI UR20, URZ, 0x4, UR20 ;  /* 0x00000004ff147899 */ /* 0x000fc40008011614 */
[----:B------:R-:W-:Y:S02]  /*2160*/  USHF.R.U32.HI UR24, URZ, 0x4, UR24 ;  /* 0x00000004ff187899 */ /* 0x000fe40008011618 */
[----:B------:R-:W-:Y:S02]  /*2170*/  USHF.L.U32 UR33, UR33, UR37, URZ ;  /* 0x0000002521217299 */ /* 0x000fe400080006ff */
[----:B------:R-:W-:Y:S02]  /*2180*/  UIADD3 UR36, UPT, UPT, UR34, UR36, URZ ;  /* 0x0000002422247290 */ /* 0x000fe4000fffe0ff */
[----:B------:R-:W-:Y:S02]  /*2190*/  ULOP3.LUT UR29, UR32, 0x30, UR29, 0xf8, !UPT ;  /* 0x00000030201d7892 */ /* 0x000fe4000f8ef81d */
[----:B------:R-:W-:Y:S02]  /*21a0*/  ULOP3.LUT UR27, UR28, 0x30, UR27, 0xf8, !UPT ;  /* 0x000000301c1b7892 */ /* 0x000fe4000f8ef81b */
[----:B------:R-:W-:-:S02]  /*21b0*/  ULOP3.LUT UR17, UR25, 0x30, UR17, 0xf8, !UPT ;  /* 0x0000003019117892 */ /* 0x000fc4000f8ef811 */
[----:B------:R-:W-:Y:S02]  /*21c0*/  ULOP3.LUT UR13, UR16, 0x30, UR13, 0xf8, !UPT ;  /* 0x00000030100d7892 */ /* 0x000fe4000f8ef80d */
[----:B------:R-:W-:Y:S02]  /*21d0*/  ULOP3.LUT UR18, UR18, 0x3fc0, URZ, 0xc0, !UPT ;  /* 0x00003fc012127892 */ /* 0x000fe4000f8ec0ff */
[----:B------:R-:W-:Y:S02]  /*21e0*/  ULOP3.LUT UR19, UR19, 0x3fc0, URZ, 0xc0, !UPT ;  /* 0x00003fc013137892 */ /* 0x000fe4000f8ec0ff */
[----:B------:R-:W-:Y:S02]  /*21f0*/  ULOP3.LUT UR20, UR20, 0x3fc0, URZ, 0xc0, !UPT ;  /* 0x00003fc014147892 */ /* 0x000fe4000f8ec0ff */
[----:B------:R-:W-:Y:S02]  /*2200*/  ULOP3.LUT UR24, UR24, 0x3fc0, URZ, 0xc0, !UPT ;  /* 0x00003fc018187892 */ /* 0x000fe4000f8ec0ff */
[----:B------:R-:W-:-:S02]  /*2210*/  ULOP3.LUT UR26, UR33, 0xffff, UR26, 0xc8, !UPT ;  /* 0x0000ffff211a7892 */ /* 0x000fc4000f8ec81a */
[----:B------:R-:W-:Y:S02]  /*2220*/  ULOP3.LUT UR55, UR29, UR36, URZ, 0xfc, !UPT ;  /* 0x000000241d377292 */ /* 0x000fe4000f8efcff */
[----:B------:R-:W-:Y:S02]  /*2230*/  ULOP3.LUT UR49, UR27, UR36, URZ, 0xfc, !UPT ;  /* 0x000000241b317292 */ /* 0x000fe4000f8efcff */
[----:B------:R-:W-:Y:S02]  /*2240*/  ULOP3.LUT UR43, UR17, UR36, URZ, 0xfc, !UPT ;  /* 0x00000024112b7292 */ /* 0x000fe4000f8efcff */
[----:B------:R-:W-:Y:S02]  /*2250*/  ULOP3.LUT UR37, UR13, UR36, URZ, 0xfc, !UPT ;  /* 0x000000240d257292 */ /* 0x000fe4000f8efcff */
[----:B------:R-:W-:Y:S02]  /*2260*/  UISETP.NE.AND UP0, UPT, UR23, URZ, UPT ;  /* 0x000000ff1700728c */ /* 0x000fe4000bf05270 */
[----:B------:R-:W-:-:S02]  /*2270*/  ULOP3.LUT UR18, UR18, 0x10000, URZ, 0xfc, !UPT ;  /* 0x0001000012127892 */ /* 0x000fc4000f8efcff */
[----:B------:R-:W-:Y:S02]  /*2280*/  ULOP3.LUT UR19, UR19, 0x10000, URZ, 0xfc, !UPT ;  /* 0x0001000013137892 */ /* 0x000fe4000f8efcff */
[----:B------:R-:W-:Y:S02]  /*2290*/  ULOP3.LUT UR20, UR20, 0x10000, URZ, 0xfc, !UPT ;  /* 0x0001000014147892 */ /* 0x000fe4000f8efcff */
[----:B------:R-:W-:Y:S02]  /*22a0*/  ULOP3.LUT UR24, UR24, 0x10000, URZ, 0xfc, !UPT ;  /* 0x0001000018187892 */ /* 0x000fe4000f8efcff */
[----:B------:R-:W-:Y:S01]  /*22b0*/  UISETP.NE.AND UP1, UPT, UR23, URZ, UPT ;  /* 0x000000ff1700728c */ /* 0x000fe2000bf25270 */
[----:B------:R-:W-:Y:S01]  /*22c0*/  UMOV UR34, 0x1 ;  /* 0x0000000100227882 */ /* 0x000fe20000000000 */
[----:B------:R-:W-:Y:S01]  /*22d0*/  UMOV UR33, URZ ;  /* 0x000000ff00217c82 */ /* 0x000fe20008000000 */
[----:B------:R-:W-:Y:S01]  /*22e0*/  UMOV UR32, URZ ;  /* 0x000000ff00207c82 */ /* 0x000fe20008000000 */
[----:B------:R-:W-:Y:S01]  /*22f0*/  UMOV UR29, URZ ;  /* 0x000000ff001d7c82 */ /* 0x000fe20008000000 */
[----:B------:R-:W-:Y:S01]  /*2300*/  UMOV UR54, URZ ;  /* 0x000000ff00367c82 */ /* 0x000fe20008000000 */
[----:B------:R-:W-:Y:S01]  /*2310*/  UMOV UR48, URZ ;  /* 0x000000ff00307c82 */ /* 0x000fe20008000000 */
[----:B------:R-:W-:Y:S01]  /*2320*/  UMOV UR42, URZ ;  /* 0x000000ff002a7c82 */ /* 0x000fe20008000000 */
[----:B------:R-:W-:-:S05]  /*2330*/  UMOV UR36, URZ ;  /* 0x000000ff00247c82 */ /* 0x000fca0008000000 */
.L_x_47:
[----:B------:R-:W-:Y:S01]  /*2340*/  PLOP3.LUT P0, PT, PT, PT, UP0, 0x80, 0x8 ;  /* 0x000000000008781c */ /* 0x000fe20003f0f008 */
[----:B------:R-:W-:Y:S01]  /*2350*/  @!UP0 USHF.L.U32 UR16, UR32, 0x1f, URZ ;  /* 0x0000001f20108899 */ /* 0x000fe200080006ff */
[----:B----4-:R-:W-:Y:S01]  /*2360*/  PLOP3.LUT P3, PT, PT, PT, PT, 0x80, 0x8 ;  /* 0x000000000008781c */ /* 0x010fe20003f6f070 */
[----:B------:R-:W-:Y:S01]  /*2370*/  @!UP0 ULEA UR25, UR29, UR12, 0x3 ;  /* 0x0000000c1d198291 */ /* 0x000fe2000f8e18ff */
[----:B------:R-:W-:Y:S01]  /*2380*/  PLOP3.LUT P2, PT, PT, PT, PT, 0x8, 0x80 ;  /* 0x000000000080781c */ /* 0x000fe20003f4e170 */
[----:B-1----:R-:W-:Y:S02]  /*2390*/  @!UP0 USHF.L.U32 UR13, UR34, 0x1f, URZ ;  /* 0x0000001f220d8899 */ /* 0x002fe400080006ff */
[----:B------:R-:W-:Y:S01]  /*23a0*/  ULEA UR17, UR33, UR12, 0x3 ;  /* 0x0000000c21117291 */ /* 0x000fe2000f8e18ff */
[----:B--2---:R-:W-:Y:S01]  /*23b0*/  IMAD.U32 R2, RZ, RZ, UR16 ;  /* 0x00000010ff027e24 */ /* 0x004fe2000f8e00ff */
[----:B------:R-:W-:Y:S02]  /*23c0*/  ULEA UR16, UR33, UR35, 0x7 ;  /* 0x0000002321107291 */ /* 0x000fe4000f8e38ff */
[----:B------:R-:W-:Y:S01]  /*23d0*/  IMAD.U32 R0, RZ, RZ, UR13 ;  /* 0x0000000dff007e24 */ /* 0x000fe2000f8e00ff */
[----:B------:R-:W-:-:S02]  /*23e0*/  UPLOP3.LUT UP4, UPT, UPT, UPT, UPT, 0x40, 0x4 ;  /* 0x000000000004789c */ /* 0x000fc40003f8e870 */
[----:B------:R1:W2:Y:S02]  /*23f0*/  @!P0 SYNCS.PHASECHK.TRANS64.TRYWAIT P3, [UR25], R2 ;  /* 0x00000002ff0085a7 */ /* 0x0002a40008061119 */
[----:B------:R-:W3:Y:S02]  /*2400*/  @!P0 SYNCS.PHASECHK.TRANS64.TRYWAIT P1, [UR17+0x80], R0 ;  /* 0x00008000ff0085a7 */ /* 0x000ee40008021111 */
[----:B---3--:R-:W-:-:S13]  /*2410*/  @!P0 PLOP3.LUT P2, PT, P1, PT, PT, 0x8, 0x80 ;  /* 0x000000000080881c */ /* 0x008fda0000f4e170 */
[----:B-12---:R-:W-:Y:S05]  /*2420*/  @!P2 BRA `(.L_x_39) ;  /* 0x000000000010a947 */ /* 0x006fea0003800000 */
[----:B------:R-:W-:-:S06]  /*2430*/  USHF.L.U32 UR13, UR34, 0x1f, URZ ;  /* 0x0000001f220d7899 */ /* 0x000fcc00080006ff */
[----:B------:R-:W-:-:S04]  /*2440*/  MOV R0, UR13 ;  /* 0x0000000d00007c02 */ /* 0x000fc80008000f00 */
[----:B------:R-:W1:Y:S02]  /*2450*/  SYNCS.PHASECHK.TRANS64.TRYWAIT P0, [UR17+0x80], R0 ;  /* 0x00008000ff0075a7 */ /* 0x000e640008001111 */
[----:B-1----:R-:W-:Y:S05]  /*2460*/  @!P0 BRA `(.L_x_40) ;  /* 0x0000003c00188947 */ /* 0x002fea0003800000 */
.L_x_39:
[----:B------:R-:W-:Y:S01]  /*2470*/  UMOV UR28, URZ ;  /* 0x000000ff001c7c82 */ /* 0x000fe20008000000 */
.L_x_44:
[----:B--234-:R-:W-:Y:S05]  /*2480*/  BRA.U UP0, `(.L_x_41) ;  /* 0x0000000100a87547 */ /* 0x01cfea000b800000 */
[----:B------:R-:W-:Y:S02]  /*2490*/  ULEA UR66, UR29, UR19, 0x6 ;  /* 0x000000131d427291 */ /* 0x000fe4000f8e30ff */
[----:B------:R-:W-:Y:S02]  /*24a0*/  ULEA UR62, UR29, UR18, 0x6 ;  /* 0x000000121d3e7291 */ /* 0x000fe4000f8e30ff */
[----:B------:R-:W-:Y:S02]  /*24b0*/  ULEA UR58, UR29, UR24, 0x9 ;  /* 0x000000181d3a7291 */ /* 0x000fe4000f8e48ff */
[----:B------:R-:W-:Y:S02]  /*24c0*/  ULEA UR56, UR29, UR20, 0xa ;  /* 0x000000141d387291 */ /* 0x000fe4000f8e50ff */
[----:B------:R-:W-:Y:S02]  /*24d0*/  ULEA UR13, UR29, UR12, 0x3 ;  /* 0x0000000c1d0d7291 */ /* 0x000fe4000f8e18ff */
[----:B------:R-:W-:Y:S02]  /*24e0*/  UIADD3 UR64, UPT, UPT, UR66, 0x20, URZ ;  /* 0x0000002042407890 */ /* 0x000fe4000fffe0ff */
[----:B------:R-:W-:Y:S02]  /*24f0*/  UIADD3 UR60, UPT, UPT, UR62, 0x20, URZ ;  /* 0x000000203e3c7890 */ /* 0x000fe4000fffe0ff */
[----:B------:R-:W-:Y:S02]  /*2500*/  UIADD3 UR52, UPT, UPT, UR58, 0x2, URZ ;  /* 0x000000023a347890 */ /* 0x000fe4000fffe0ff */
[----:B------:R-:W-:Y:S02]  /*2510*/  UIADD3 UR50, UPT, UPT, UR56, 0x2, URZ ;  /* 0x0000000238327890 */ /* 0x000fe4000fffe0ff */
[----:B------:R-:W-:Y:S02]  /*2520*/  UIADD3 UR46, UPT, UPT, UR58, 0x4, URZ ;  /* 0x000000043a2e7890 */ /* 0x000fe4000fffe0ff */
[----:B------:R-:W-:Y:S02]  /*2530*/  UIADD3 UR44, UPT, UPT, UR56, 0x4, URZ ;  /* 0x00000004382c7890 */ /* 0x000fe4000fffe0ff */
[----:B------:R-:W-:Y:S02]  /*2540*/  UIADD3 UR40, UPT, UPT, UR58, 0x6, URZ ;  /* 0x000000063a287890 */ /* 0x000fe4000fffe0ff */
[----:B------:R-:W-:Y:S02]  /*2550*/  UIADD3 UR38, UPT, UPT, UR56, 0x6, URZ ;  /* 0x0000000638267890 */ /* 0x000fe4000fffe0ff */
[----:B------:R-:W-:Y:S01]  /*2560*/  UIADD3 UR27, UPT, UPT, UR13, 0x38, URZ ;  /* 0x000000380d1b7890 */ /* 0x000fe2000fffe0ff */
[----:B------:R-:W-:Y:S01]  /*2570*/  UMOV UR67, 0x4008 ;  /* 0x0000400800437882 */ /* 0x000fe20000000000 */
        /* <DEDUP_REMOVED lines=11> */
[----:B------:R-:W-:Y:S05]  /*2630*/  @P3 BRA `(.L_x_42) ;  /* 0x0000000000103947 */ /* 0x000fea0003800000 */
[----:B------:R-:W-:Y:S06]  /*2640*/  USHF.L.U32 UR25, UR32, 0x1f, URZ ;  /* 0x0000001f20197899 */ /* 0x000fec00080006ff */
[----:B-1----:R-:W-:Y:S04]  /*2650*/  MOV R0, UR25 ;  /* 0x0000001900007c02 */ /* 0x002fe80008000f00 */
[----:B------:R-:W1:Y:S02]  /*2660*/  SYNCS.PHASECHK.TRANS64.TRYWAIT P0, [UR13], R0 ;  /* 0x00000000ff0075a7 */ /* 0x000e64000800110d */
[----:B-1----:R-:W-:Y:S05]  /*2670*/  @!P0 BRA `(.L_x_43) ;  /* 0x0000003800b48947 */ /* 0x002fea0003800000 */
.L_x_42:
[----:B------:R2:W-:Y:S01]  /*2680*/  UTCCP.T.S.2CTA.4x32dp128bit tmem[UR35+0x100], gdesc[UR66] ;  /* 0x00010042230079e7 */ /* 0x0005e20009300000 */
[----:B------:R2:W-:Y:S01]  /*2690*/  UTCCP.T.S.2CTA.4x32dp128bit tmem[UR35+0x104], gdesc[UR64] ;  /* 0x00010440230079e7 */ /* 0x0005e20009300000 */
[----:B------:R2:W-:Y:S01]  /*26a0*/  UTCCP.T.S.2CTA.4x32dp128bit tmem[UR35+0x110], gdesc[UR62] ;  /* 0x0001103e230079e7 */ /* 0x0005e20009300000 */
[----:B------:R2:W-:Y:S01]  /*26b0*/  UTCCP.T.S.2CTA.4x32dp128bit tmem[UR35+0x114], gdesc[UR60] ;  /* 0x0001143c230079e7 */ /* 0x0005e20009300000 */
[----:B------:R2:W-:Y:S01]  /*26c0*/  UTCOMMA.2CTA gdesc[UR56], gdesc[UR58], tmem[UR16], tmem[UR54], idesc[UR55], tmem[UR10], UP4 ;  /* 0xc00a363a380075ea */ /* 0x0005e2000a200010 */
[----:B------:R2:W-:Y:S01]  /*26d0*/  UTCOMMA.2CTA gdesc[UR50], gdesc[UR52], tmem[UR16], tmem[UR48], idesc[UR49], tmem[UR6], UPT ;  /* 0xc0063034320075ea */ /* 0x0005e2000ba00010 */
[----:B------:R2:W-:Y:S01]  /*26e0*/  UTCOMMA.2CTA gdesc[UR44], gdesc[UR46], tmem[UR16], tmem[UR42], idesc[UR43], tmem[UR8], UPT ;  /* 0xc0082a2e2c0075ea */ /* 0x0005e2000ba00010 */
[----:B------:R-:W-:Y:S01]  /*26f0*/  UPLOP3.LUT UP4, UPT, UPT, UPT, UPT, 0x80, 0x8 ;  /* 0x000000000008789c */ /* 0x000fe20003f8f070 */
[----:B------:R2:W-:Y:S01]  /*2700*/  UTCOMMA.2CTA gdesc[UR38], gdesc[UR40], tmem[UR16], tmem[UR36], idesc[UR37], tmem[UR4], UPT ;  /* 0xc0042428260075ea */ /* 0x0005e2000ba00010 */
[----:B------:R2:W-:Y:S01]  /*2710*/  UTCBAR.2CTA.MULTICAST [UR27], URZ, UR26 ;  /* 0x000000ff1b0073e9 */ /* 0x0005e2000820081a */
[----:B------:R-:W-:Y:S02]  /*2720*/  NOP ;  /* 0x0000000000007918 */ /* 0x000fe40000000000 */
.L_x_41:
[----:B------:R-:W-:Y:S01]  /*2730*/  UIADD3 UR29, UPT, UPT, UR29, 0x1, URZ ;  /* 0x000000011d1d7890 */ /* 0x000fe2000fffe0ff */
[----:B------:R-:W-:Y:S01]  /*2740*/  PLOP3.LUT P3, PT, PT, PT, PT, 0x80, 0x8 ;  /* 0x000000000008781c */ /* 0x000fe20003f6f070 */
[----:B------:R-:W-:Y:S02]  /*2750*/  UISETP.GT.U32.AND UP3, UPT, UR28, 0xe, UPT ;  /* 0x0000000e1c00788c */ /* 0x000fe4000bf64070 */
[----:B------:R-:W-:Y:S02]  /*2760*/  UISETP.NE.AND UP2, UPT, UR29, 0x7, UPT ;  /* 0x000000071d00788c */ /* 0x000fe4000bf45270 */
[----:B------:R-:W-:Y:S02]  /*2770*/  UISETP.NE.OR UP3, UPT, UR23, URZ, UP3 ;  /* 0x000000ff1700728c */ /* 0x000fe40009f65670 */
[----:B------:R-:W-:Y:S02]  /*2780*/  USEL UR13, URZ, 0x1, UP2 ;  /* 0x00000001ff0d7887 */ /* 0x000fe40009000000 */
[----:B------:R-:W-:Y:S02]  /*2790*/  USEL UR29, UR29, URZ, UP2 ;  /* 0x000000ff1d1d7287 */ /* 0x000fe40009000000 */
[----:B------:R-:W-:Y:S01]  /*27a0*/  ULOP3.LUT UR32, UR32, UR13, URZ, 0x3c, !UPT ;  /* 0x0000000d20207292 */ /* 0x000fe2000f8e3cff */
[----:B------:R-:W-:Y:S01]  /*27b0*/  PLOP3.LUT P0, PT, PT, PT, UP3, 0x80, 0x8 ;  /* 0x000000000008781c */ /* 0x000fe20003f0f038 */
[----:B------:R-:W-:Y:S03]  /*27c0*/  UIADD3 UR28, UPT, UPT, UR28, 0x1, URZ ;  /* 0x000000011c1c7890 */ /* 0x000fe6000fffe0ff */
[----:B------:R-:W-:Y:S02]  /*27d0*/  @!UP3 USHF.L.U32 UR13, UR32, 0x1f, URZ ;  /* 0x0000001f200db899 */ /* 0x000fe400080006ff */
[----:B------:R-:W-:Y:S02]  /*27e0*/  @!UP3 ULEA UR25, UR29, UR12, 0x3 ;  /* 0x0000000c1d19b291 */ /* 0x000fe4000f8e18ff */
[----:B------:R-:W-:Y:S02]  /*27f0*/  UISETP.NE.AND UP2, UPT, UR28, 0x10, UPT ;  /* 0x000000101c00788c */ /* 0x000fe4000bf45270 */
[----:B-1----:R-:W-:Y:S05]  /*2800*/  IMAD.U32 R0, RZ, RZ, UR13 ;  /* 0x0000000dff007e24 */ /* 0x002fea000f8e00ff */
[----:B------:R3:W4:Y:S02]  /*2810*/  @!P0 SYNCS.PHASECHK.TRANS64.TRYWAIT P3, [UR25], R0 ;  /* 0x00000000ff0085a7 */ /* 0x0007240008061119 */
[----:B------:R-:W-:Y:S05]  /*2820*/  BRA.U UP2, `(.L_x_44) ;  /* 0xfffffffd02147547 */ /* 0x000fea000b83ffff */
[----:B------:R-:W-:Y:S01]  /*2830*/  UIADD3 UR33, UPT, UPT, UR33, 0x1, URZ ;  /* 0x0000000121217890 */ /* 0x000fe2000fffe0ff */
[----:B------:R-:W-:Y:S01]  /*2840*/  PLOP3.LUT P0, PT, PT, PT, UP1, 0x80, 0x8 ;  /* 0x000000000008781c */ /* 0x000fe20003f0f018 */
[----:B------:R-:W-:Y:S01]  /*2850*/  IMAD.U32 R3, R4, -0x80000000, RZ ;  /* 0x8000000004037824 */ /* 0x000fe200078e00ff */
[----:B------:R-:W-:Y:S01]  /*2860*/  LEA R2, R5, UR12, 0x3 ;  /* 0x0000000c05027c11 */ /* 0x000fe2000f8e18ff */
[----:B------:R-:W-:-:S04]  /*2870*/  UISETP.NE.AND UP2, UPT, UR33, 0x2, UPT ;  /* 0x000000022100788c */ /* 0x000fc8000bf45270 */
[----:B------:R-:W-:Y:S02]  /*2880*/  USEL UR13, URZ, 0x1, UP2 ;  /* 0x00000001ff0d7887 */ /* 0x000fe40009000000 */
[----:B------:R-:W-:Y:S02]  /*2890*/  USEL UR33, UR33, URZ, UP2 ;  /* 0x000000ff21217287 */ /* 0x000fe40009000000 */
[----:B------:R-:W-:Y:S02]  /*28a0*/  ULOP3.LUT UR34, UR34, UR13, URZ, 0x3c, !UPT ;  /* 0x0000000d22227292 */ /* 0x000fe4000f8e3cff */
[----:B--2---:R-:W-:Y:S02]  /*28b0*/  @!UP1 ULEA UR16, UR33, UR12, 0x3 ;  /* 0x0000000c21109291 */ /* 0x004fe4000f8e18ff */
[----:B------:R-:W-:-:S06]  /*28c0*/  @!UP1 USHF.L.U32 UR13, UR34, 0x1f, URZ ;  /* 0x0000001f220d9899 */ /* 0x000fcc00080006ff */
[----:B---3--:R-:W-:Y:S01]  /*28d0*/  IMAD.U32 R0, RZ, RZ, UR13 ;  /* 0x0000000dff007e24 */ /* 0x008fe2000f8e00ff */
[----:B------:R-:W-:Y:S06]  /*28e0*/  BRA.U UP1, `(.L_x_45) ;  /* 0x0000000101107547 */ /* 0x000fec000b800000 */
[----:B------:R-:W-:Y:S01]  /*28f0*/  UIADD3 UR17, UPT, UPT, UR17, 0x70, URZ ;  /* 0x0000007011117890 */ /* 0x000fe2000fffe0ff */
[----:B------:R-:W-:-:S08]  /*2900*/  UMOV UR13, 0x3 ;  /* 0x00000003000d7882 */ /* 0x000fd00000000000 */
[----:B------:R1:W-:Y:S01]  /*2910*/  UTCBAR.2CTA.MULTICAST [UR17], URZ, UR13 ;  /* 0x000000ff110073e9 */ /* 0x0003e2000820080d */
[----:B------:R-:W-:Y:S02]  /*2920*/  NOP ;  /* 0x0000000000007918 */ /* 0x000fe40000000000 */
.L_x_45:
[----:B------:R2:W-:Y:S01]  /*2930*/  @!P0 SYNCS.PHASECHK.TRANS64.TRYWAIT PT, [UR16+0x80], R0 ;  /* 0x00008000ff0085a7 */ /* 0x0005e200080e1110 */
[----:B------:R-:W3:Y:S02]  /*2940*/  SYNCS.PHASECHK.TRANS64.TRYWAIT P0, [R2+URZ+0x90], R3 ;  /* 0x00009003020075a7 */ /* 0x000ee400080011ff */
[----:B--23--:R-:W-:Y:S05]  /*2950*/  @!P0 BRA `(.L_x_46) ;  /* 0x00000038001c8947 */ /* 0x00cfea0003800000 */
.L_x_104:
[C---:B------:R-:W-:Y:S01]  /*2960*/  LEA R0, R5.reuse, UR12, 0x4 ;  /* 0x0000000c05007c11 */ /* 0x040fe2000f8e20ff */
[----:B------:R-:W-:Y:S02]  /*2970*/  VIADD R5, R5, 0x1 ;  /* 0x0000000105057836 */ /* 0x000fe40000000000 */
[----:B------:R-:W-:-:S03]  /*2980*/  IMAD.MOV.U32 R3, RZ, RZ, 0x1 ;  /* 0x00000001ff037424 */ /* 0x000fc600078e00ff */
[----:B------:R-:W3:Y:S01]  /*2990*/  LDS R0, [R0+0x32c1c] ;  /* 0x032c1c0000007984 */ /* 0x000ee20000000800 */
[C---:B------:R-:W-:Y:S01]  /*29a0*/  ISETP.NE.AND P1, PT, R5.reuse, 0x2, PT ;  /* 0x000000020500780c */ /* 0x040fe20003f25270 */
[----:B------:R5:W-:Y:S06]  /*29b0*/  MEMBAR.ALL.CTA ;  /* 0x0000000000007992 */ /* 0x000bec0000008000 */
[----:B-----5:R-:W5:Y:S01]  /*29c0*/  FENCE.VIEW.ASYNC.S ;  /* 0x00000000000073c6 */ /* 0x020f620000000000 */
[----:B------:R-:W-:Y:S01]  /*29d0*/  SEL R5, R5, RZ, P1 ;  /* 0x000000ff05057207 */ /* 0x000fe20000800000 */
[----:B-----5:R5:W-:Y:S01]  /*29e0*/  SYNCS.ARRIVE.TRANS64.ART0 RZ, [R2+URZ+0xa0], R3 ;  /* 0x0000a00302ff79a7 */ /* 0x020be200085000ff */
[----:B---3--:R-:W-:-:S02]  /*29f0*/  ISETP.NE.AND P0, PT, R0, 0x1, PT ;  /* 0x000000010000780c */ /* 0x008fc40003f05270 */
[----:B-----5:R-:W-:-:S04]  /*2a00*/  SEL R3, RZ, 0x1, P1 ;  /* 0x00000001ff037807 */ /* 0x020fc80000800000 */
[----:B------:R-:W-:-:S07]  /*2a10*/  LOP3.LUT R4, R4, R3, RZ, 0x3c, !PT ;  /* 0x0000000304047212 */ /* 0x000fce00078e3cff */
[----:B------:R-:W-:Y:S05]  /*2a20*/  @!P0 BRA `(.L_x_47) ;  /* 0xfffffff800448947 */ /* 0x000fea000383ffff */
[----:B------:R-:W-:-:S06]  /*2a30*/  UIADD3 UR33, UPT, UPT, UR33, 0x1, URZ ;  /* 0x0000000121217890 */ /* 0x000fcc000fffe0ff */
[----:B------:R-:W-:Y:S02]  /*2a40*/  MOV R0, UR33 ;  /* 0x0000002100007c02 */ /* 0x000fe40008000f00 */
.L_x_38:
[----:B------:R-:W-:-:S09]  /*2a50*/  UISETP.NE.AND UP0, UPT, UR15, URZ, UPT ;  /* 0x000000ff0f00728c */ /* 0x000fd2000bf05270 */
[----:B------:R-:W-:Y:S05]  /*2a60*/  BRA.U UP0, `(.L_x_48) ;  /* 0x0000000100787547 */ /* 0x000fea000b800000 */
[----:B------:R-:W-:-:S04]  /*2a70*/  ISETP.NE.AND P0, PT, R0, 0x2, PT ;  /* 0x000000020000780c */ /* 0x000fc80003f05270 */
[----:B--2---:R-:W-:Y:S02]  /*2a80*/  SEL R2, RZ, 0x1, P0 ;  /* 0x00000001ff027807 */ /* 0x004fe40000000000 */
[----:B------:R-:W-:Y:S02]  /*2a90*/  SEL R0, R0, RZ, P0 ;  /* 0x000000ff00007207 */ /* 0x000fe40000000000 */
[----:B------:R-:W-:Y:S02]  /*2aa0*/  LOP3.LUT R2, R2, UR34, RZ, 0x3c, !PT ;  /* 0x0000002202027c12 */ /* 0x000fe4000f8e3cff */
[----:B------:R-:W-:-:S03]  /*2ab0*/  LEA R0, R0, UR12, 0x3 ;  /* 0x0000000c00007c11 */ /* 0x000fc6000f8e18ff */
[----:B------:R-:W-:-:S04]  /*2ac0*/  IMAD.U32 R2, R2, -0x80000000, RZ ;  /* 0x8000000002027824 */ /* 0x000fc800078e00ff */
[----:B------:R-:W-:-:S04]  /*2ad0*/  IMAD.MOV.U32 R3, RZ, RZ, R2 ;  /* 0x000000ffff037224 */ /* 0x000fc800078e0002 */
[----:B------:R2:W3:Y:S03]  /*2ae0*/  SYNCS.PHASECHK.TRANS64.TRYWAIT P0, [R0+URZ+0x80], R3 ;  /* 0x00008003000075a7 */ /* 0x0004e600080011ff */
[----:B---3--:R-:W-:Y:S05]  /*2af0*/  @!P0 NANOSLEEP.SYNCS 0x989680 ;  /* 0x009896800000895d */ /* 0x008fea0003900000 */
[----:B------:R-:W3:Y:S02]  /*2b00*/  @!P0 SYNCS.PHASECHK.TRANS64 P0, [R0+URZ+0x80], R3 ;  /* 0x00008003000085a7 */ /* 0x000ee400080010ff */
[----:B---3--:R-:W-:Y:S05]  /*2b10*/  @P0 BRA `(.L_x_48) ;  /* 0x00000000004c0947 */ /* 0x008fea0003800000 */
.L_x_49:
[----:B---3--:R3:W1:Y:S02]  /*2b20*/  SYNCS.PHASECHK.TRANS64.TRYWAIT P0, [R0+URZ+0x80], R3 ;  /* 0x00008003000075a7 */ /* 0x00866400080011ff */
[----:B-1----:R-:W-:Y:S05]  /*2b30*/  @!P0 NANOSLEEP.SYNCS 0x989680 ;  /* 0x009896800000895d */ /* 0x002fea0003900000 */
[----:B------:R-:W1:Y:S02]  /*2b40*/  @!P0 SYNCS.PHASECHK.TRANS64 P0, [R0+URZ+0x80], R3 ;  /* 0x00008003000085a7 */ /* 0x000e6400080010ff */
[----:B-1----:R-:W-:Y:S05]  /*2b50*/  @!P0 BRA `(.L_x_49) ;  /* 0xfffffffc00f08947 */ /* 0x002fea000383ffff */
[----:B------:R-:W-:Y:S05]  /*2b60*/  BRA `(.L_x_48) ;  /* 0x0000000000387947 */ /* 0x000fea0003800000 */
.L_x_36:
[----:B------:R-:W-:-:S13]  /*2b70*/  ISETP.NE.AND P0, PT, R78, RZ, PT ;  /* 0x000000ff4e00720c */ /* 0x000fda0003f05270 */
[----:B------:R-:W-:Y:S05]  /*2b80*/  @P0 BRA `(.L_x_50) ;  /* 0x00000000002c0947 */ /* 0x000fea0003800000 */
[----:B------:R-:W4:Y:S01]  /*2b90*/  S2UR UR5, SR_CgaCtaId ;  /* 0x00000000000579c3 */ /* 0x000f220000008800 */
[----:B-1----:R-:W-:Y:S01]  /*2ba0*/  UMOV UR6, 0x400 ;  /* 0x0000040000067882 */ /* 0x002fe20000000000 */
[----:B------:R-:W-:Y:S01]  /*2bb0*/  UMOV UR4, 0x20 ;  /* 0x0000002000047882 */ /* 0x000fe20000000000 */
[----:B------:R-:W-:Y:S01]  /*2bc0*/  ELECT P0, URZ, PT ;  /* 0x0000000000ff782f */ /* 0x000fe20003800000 */
[----:B----4-:R-:W-:Y:S02]  /*2bd0*/  ULEA UR5, UR5, UR6, 0x18 ;  /* 0x0000000605057291 */ /* 0x010fe4000f8ec0ff */
[----:B------:R-:W-:-:S04]  /*2be0*/  UIADD3 UR6, UPT, UPT, -UR4, 0x100000, URZ ;  /* 0x0010000004067890 */ /* 0x000fc8000fffe1ff */
[----:B------:R-:W-:Y:S02]  /*2bf0*/  USHF.L.U32 UR7, UR6, 0xb, URZ ;  /* 0x0000000b06077899 */ /* 0x000fe400080006ff */
[----:B------:R-:W-:Y:S01]  /*2c00*/  USHF.L.U32 UR6, UR6, 0x1, URZ ;  /* 0x0000000106067899 */ /* 0x000fe200080006ff */
[----:B------:R-:W1:Y:S11]  /*2c10*/  FENCE.VIEW.ASYNC.S ;  /* 0x00000000000073c6 */ /* 0x000e760000000000 */
[----:B-1----:R4:W1:Y:S02]  /*2c20*/  SYNCS.EXCH.64 URZ, [UR5+0xb0], UR6 ;  /* 0x0000b00605ff75b2 */ /* 0x0028640008000100 */
[----:B----4-:R-:W-:Y:S01]  /*2c30*/  NOP ;  /* 0x0000000000007918 */ /* 0x010fe20000000000 */
.L_x_50:
[----:B------:R-:W-:Y:S01]  /*2c40*/  NOP ;  /* 0x0000000000007918 */ /* 0x000fe20000000000 */
.L_x_48:
[C---:B------:R-:W-:Y:S02]  /*2c50*/  ISETP.NE.AND P0, PT, R78.reuse, RZ, PT ;  /* 0x000000ff4e00720c */ /* 0x040fe40003f05270 */
[----:B------:R-:W-:-:S11]  /*2c60*/  ISETP.GT.AND P1, PT, R78, 0x3, PT ;  /* 0x000000034e00780c */ /* 0x000fd60003f24270 */
[----:B------:R-:W-:Y:S05]  /*2c70*/  @P0 BRA `(.L_x_51) ;  /* 0x00000000002c0947 */ /* 0x000fea0003800000 */
[----:B------:R-:W5:Y:S01]  /*2c80*/  S2UR UR5, SR_CgaCtaId ;  /* 0x00000000000579c3 */ /* 0x000f620000008800 */
[----:B-1----:R-:W-:Y:S01]  /*2c90*/  UMOV UR6, 0x400 ;  /* 0x0000040000067882 */ /* 0x002fe20000000000 */
[----:B------:R-:W-:Y:S01]  /*2ca0*/  UMOV UR4, 0x20 ;  /* 0x0000002000047882 */ /* 0x000fe20000000000 */
[----:B------:R-:W-:Y:S01]  /*2cb0*/  ELECT P2, URZ, PT ;  /* 0x0000000000ff782f */ /* 0x000fe20003840000 */
[----:B-----5:R-:W-:Y:S02]  /*2cc0*/  ULEA UR5, UR5, UR6, 0x18 ;  /* 0x0000000605057291 */ /* 0x020fe4000f8ec0ff */
[----:B------:R-:W-:-:S04]  /*2cd0*/  UIADD3 UR6, UPT, UPT, -UR4, 0x100000, URZ ;  /* 0x0010000004067890 */ /* 0x000fc8000fffe1ff */
[----:B------:R-:W-:Y:S02]  /*2ce0*/  USHF.L.U32 UR7, UR6, 0xb, URZ ;  /* 0x0000000b06077899 */ /* 0x000fe400080006ff */
[----:B------:R-:W-:Y:S01]  /*2cf0*/  USHF.L.U32 UR6, UR6, 0x1, URZ ;  /* 0x0000000106067899 */ /* 0x000fe200080006ff */
[----:B------:R-:W1:Y:S11]  /*2d00*/  FENCE.VIEW.ASYNC.S ;  /* 0x00000000000073c6 */ /* 0x000e760000000000 */
[----:B-1----:R1:W3:Y:S01]  /*2d10*/  SYNCS.EXCH.64 URZ, [UR5+0xb0], UR6 ;  /* 0x0000b00605ff75b2 */ /* 0x0022e20008000100 */
[----:B------:R-:W-:Y:S01]  /*2d20*/  NOP ;  /* 0x0000000000007918 */ /* 0x000fe20000000000 */
.L_x_51:
[----:B------:R-:W-:Y:S01]  /*2d30*/  NOP ;  /* 0x0000000000007918 */ /* 0x000fe20000000000 */
[----:B------:R-:W-:Y:S01]  /*2d40*/  @P1 NOP ;  /* 0x0000000000001918 */ /* 0x000fe20000000000 */
[----:B------:R-:W-:Y:S05]  /*2d50*/  @P1 BRA `(.L_x_52) ;  /* 0x0000003000041947 */ /* 0x000fea0003800000 */
[----:B------:R-:W-:Y:S05]  /*2d60*/  @P0 BRA `(.L_x_53) ;  /* 0x00000000002c0947 */ /* 0x000fea0003800000 */
[----:B-1----:R-:W1:Y:S01]  /*2d70*/  S2UR UR5, SR_CgaCtaId ;  /* 0x00000000000579c3 */ /* 0x002e620000008800 */
[----:B------:R-:W-:Y:S01]  /*2d80*/  UMOV UR6, 0x400 ;  /* 0x0000040000067882 */ /* 0x000fe20000000000 */
[----:B------:R-:W-:Y:S01]  /*2d90*/  UMOV UR4, 0x20 ;  /* 0x0000002000047882 */ /* 0x000fe20000000000 */
[----:B------:R-:W-:Y:S01]  /*2da0*/  ELECT P1, URZ, PT ;  /* 0x0000000000ff782f */ /* 0x000fe20003820000 */
[----:B-1----:R-:W-:Y:S02]  /*2db0*/  ULEA UR5, UR5, UR6, 0x18 ;  /* 0x0000000605057291 */ /* 0x002fe4000f8ec0ff */
[----:B------:R-:W-:-:S04]  /*2dc0*/  UIADD3 UR6, UPT, UPT, -UR4, 0x100000, URZ ;  /* 0x0010000004067890 */ /* 0x000fc8000fffe1ff */
[----:B------:R-:W-:Y:S02]  /*2dd0*/  USHF.L.U32 UR7, UR6, 0xb, URZ ;  /* 0x0000000b06077899 */ /* 0x000fe400080006ff */
[----:B------:R-:W-:Y:S01]  /*2de0*/  USHF.L.U32 UR6, UR6, 0x1, URZ ;  /* 0x0000000106067899 */ /* 0x000fe200080006ff */
[----:B------:R-:W1:Y:S11]  /*2df0*/  FENCE.VIEW.ASYNC.S ;  /* 0x00000000000073c6 */ /* 0x000e760000000000 */
[----:B-1----:R1:W4:Y:S01]  /*2e00*/  SYNCS.EXCH.64 URZ, [UR5+0xb0], UR6 ;  /* 0x0000b00605ff75b2 */ /* 0x0023220008000100 */
[----:B------:R-:W-:Y:S01]  /*2e10*/  NOP ;  /* 0x0000000000007918 */ /* 0x000fe20000000000 */
.L_x_53:
[----:B------:R-:W-:Y:S01]  /*2e20*/  NOP ;  /* 0x0000000000007918 */ /* 0x000fe20000000000 */
[----:B------:R-:W-:Y:S05]  /*2e30*/  @P0 BRA `(.L_x_54) ;  /* 0x00000004008c0947 */ /* 0x000fea0003800000 */
[----:B------:R-:W5:Y:S01]  /*2e40*/  S2R R5, SR_CgaCtaId ;  /* 0x0000000000057919 */ /* 0x000f620000008800 */
[----:B-1-34-:R-:W-:Y:S01]  /*2e50*/  NOP ;  /* 0x0000000000007918 */ /* 0x01afe20000000000 */
[----:B--2---:R-:W-:Y:S02]  /*2e60*/  MOV R0, 0x40 ;  /* 0x0000004000007802 */ /* 0x004fe40000000f00 */
[----:B------:R-:W-:Y:S02]  /*2e70*/  MOV R4, 0x400 ;  /* 0x0000040000047802 */ /* 0x000fe40000000f00 */
[C---:B-----5:R-:W-:Y:S02]  /*2e80*/  LEA R0, R5.reuse, R0, 0x18 ;  /* 0x0000000005007211 */ /* 0x060fe400078ec0ff */
[----:B------:R-:W-:-:S04]  /*2e90*/  LEA R4, R5, R4, 0x18 ;  /* 0x0000000405047211 */ /* 0x000fc800078ec0ff */
[----:B------:R-:W1:Y:S02]  /*2ea0*/  LDS.U8 R0, [R0] ;  /* 0x0000000000007984 */ /* 0x000e640000000000 */
[----:B-1----:R-:W-:-:S13]  /*2eb0*/  ISETP.NE.AND P0, PT, R0, RZ, PT ;  /* 0x000000ff0000720c */ /* 0x002fda0003f05270 */
[----:B------:R-:W-:Y:S05]  /*2ec0*/  @P0 BRA `(.L_x_55) ;  /* 0x0000000400500947 */ /* 0x000fea0003800000 */
[C---:B------:R-:W-:Y:S02]  /*2ed0*/  LOP3.LUT R0, R5.reuse, 0x1, RZ, 0xc0, !PT ;  /* 0x0000000105007812 */ /* 0x040fe400078ec0ff */
[----:B------:R-:W-:Y:S02]  /*2ee0*/  LOP3.LUT R10, R5, 0x1, RZ, 0x3c, !PT ;  /* 0x00000001050a7812 */ /* 0x000fe400078e3cff */
[----:B------:R-:W-:-:S13]  /*2ef0*/  ISETP.NE.U32.AND P1, PT, R0, 0x1, PT ;  /* 0x000000010000780c */ /* 0x000fda0003f25070 */
[----:B------:R-:W-:Y:S05]  /*2f00*/  @!P1 BRA `(.L_x_56) ;  /* 0x0000000000c49947 */ /* 0x000fea0003800000 */
[----:B------:R-:W-:Y:S01]  /*2f10*/  ELECT P0, URZ, PT ;  /* 0x0000000000ff782f */ /* 0x000fe20003800000 */
[----:B------:R-:W-:-:S12]  /*2f20*/  BSSY B0, `(.L_x_56) ;  /* 0x000002f000007945 */ /* 0x000fd80003800000 */
[----:B------:R-:W-:Y:S05]  /*2f30*/  @!P0 BRA `(.L_x_57) ;  /* 0x0000000000b48947 */ /* 0x000fea0003800000 */
[----:B------:R-:W-:-:S05]  /*2f40*/  UMOV UR4, 0x10 ;  /* 0x0000001000047882 */ /* 0x000fca0000000000 */
[----:B------:R-:W-:Y:S04]  /*2f50*/  DEPBAR.LE SB1, 0x36 ;  /* 0x00009d800000791a */ /* 0x000fe80000000000 */
[----:B------:R-:W1:Y:S02]  /*2f60*/  UTCATOMSWS.2CTA.FIND_AND_SET.ALIGN UP0, UR4, UR4 ;  /* 0x00000004000475e3 */ /* 0x000e640008200800 */
[----:B-1----:R-:W-:Y:S01]  /*2f70*/  PLOP3.LUT P0, PT, PT, PT, UP0, 0x80, 0x8 ;  /* 0x000000000008781c */ /* 0x002fe20003f0f008 */
[----:B------:R-:W-:-:S03]  /*2f80*/  IMAD.U32 R13, RZ, RZ, UR4 ;  /* 0x00000004ff0d7e24 */ /* 0x000fc6000f8e00ff */
[----:B------:R-:W-:-:S04]  /*2f90*/  SEL R0, RZ, 0xffffffff, !P0 ;  /* 0xffffffffff007807 */ /* 0x000fc80004000000 */
[----:B------:R-:W-:-:S13]  /*2fa0*/  ISETP.NE.AND P0, PT, R0, RZ, PT ;  /* 0x000000ff0000720c */ /* 0x000fda0003f05270 */
[----:B------:R-:W-:Y:S05]  /*2fb0*/  @P0 BRA `(.L_x_58) ;  /* 0x0000000000240947 */ /* 0x000fea0003800000 */
.L_x_59:
[----:B------:R-:W-:Y:S05]  /*2fc0*/  NANOSLEEP 0x64 ;  /* 0x000000640000795d */ /* 0x000fea0003800000 */
[----:B------:R-:W-:-:S05]  /*2fd0*/  UMOV UR4, 0x10 ;  /* 0x0000001000047882 */ /* 0x000fca0000000000 */
[----:B------:R-:W-:Y:S04]  /*2fe0*/  DEPBAR.LE SB1, 0x36 ;  /* 0x00009d800000791a */ /* 0x000fe80000000000 */
[----:B------:R-:W1:Y:S02]  /*2ff0*/  UTCATOMSWS.2CTA.FIND_AND_SET.ALIGN UP0, UR4, UR4 ;  /* 0x00000004000475e3 */ /* 0x000e640008200800 */
[----:B-1----:R-:W-:Y:S01]  /*3000*/  PLOP3.LUT P0, PT, PT, PT, UP0, 0x80, 0x8 ;  /* 0x000000000008781c */ /* 0x002fe20003f0f008 */
[----:B------:R-:W-:-:S03]  /*3010*/  IMAD.U32 R13, RZ, RZ, UR4 ;  /* 0x00000004ff0d7e24 */ /* 0x000fc6000f8e00ff */
[----:B------:R-:W-:-:S04]  /*3020*/  SEL R0, RZ, 0xffffffff, !P0 ;  /* 0xffffffffff007807 */ /* 0x000fc80004000000 */
[----:B------:R-:W-:-:S13]  /*3030*/  ISETP.NE.AND P0, PT, R0, RZ, PT ;  /* 0x000000ff0000720c */ /* 0x000fda0003f05270 */
[----:B------:R-:W-:Y:S05]  /*3040*/  @!P0 BRA `(.L_x_59) ;  /* 0xfffffffc00dc8947 */ /* 0x000fea000383ffff */
.L_x_58:
[----:B------:R-:W-:Y:S01]  /*3050*/  MOV R0, 0x60 ;  /* 0x0000006000007802 */ /* 0x000fe20000000f00 */
[----:B------:R-:W-:Y:S02]  /*3060*/  VIADD R7, R4, 0xb8 ;  /* 0x000000b804077836 */ /* 0x000fe40000000000 */
[----:B------:R-:W-:Y:S01]  /*3070*/  IMAD.MOV.U32 R8, RZ, RZ, 0x4 ;  /* 0x00000004ff087424 */ /* 0x000fe200078e00ff */
[----:B------:R-:W-:Y:S02]  /*3080*/  LEA R11, R5, R0, 0x18 ;  /* 0x00000000050b7211 */ /* 0x000fe400078ec0ff */
[----:B------:R-:W-:-:S03]  /*3090*/  MOV R0, 0x58 ;  /* 0x0000005800007802 */ /* 0x000fc60000000f00 */
[----:B------:R-:W1:Y:S01]  /*30a0*/  LDS R14, [R11] ;  /* 0x000000000b0e7984 */ /* 0x000e620000000800 */
[----:B------:R-:W-:Y:S01]  /*30b0*/  LEA R3, R5, R0, 0x18 ;  /* 0x0000000005037211 */ /* 0x000fe200078ec0ff */
[----:B-1----:R-:W-:-:S04]  /*30c0*/  IMAD.U32 R14, R14, -0x80000000, RZ ;  /* 0x800000000e0e7824 */ /* 0x002fc800078e00ff */
[----:B------:R-:W1:Y:S02]  /*30d0*/  SYNCS.PHASECHK.TRANS64.TRYWAIT P0, [R3+URZ], R14 ;  /* 0x0000000e030075a7 */ /* 0x000e6400080011ff */
[----:B-1----:R-:W-:Y:S05]  /*30e0*/  @P0 BRA `(.L_x_60) ;  /* 0x0000000000080947 */ /* 0x002fea0003800000 */
[----:B------:R-:W1:Y:S02]  /*30f0*/  SYNCS.PHASECHK.TRANS64.TRYWAIT P0, [R3+URZ], R14 ;  /* 0x0000000e030075a7 */ /* 0x000e6400080011ff */
[----:B-1----:R-:W-:Y:S05]  /*3100*/  @!P0 BRA `(.L_x_61) ;  /* 0x00000030004c8947 */ /* 0x002fea0003800000 */
.L_x_60:
[C---:B-1----:R-:W-:Y:S01]  /*3110*/  PRMT R3, R10.reuse, 0x654, R3 ;  /* 0x000006540a037816 */ /* 0x042fe20000000003 */
[C---:B------:R-:W-:Y:S01]  /*3120*/  IMAD.SHL.U32 R9, R13.reuse, 0x20, RZ ;  /* 0x000000200d097824 */ /* 0x040fe200078e00ff */
[----:B------:R-:W-:Y:S01]  /*3130*/  PRMT R2, R10, 0x654, R7 ;  /* 0x000006540a027816 */ /* 0x000fe20000000007 */
[----:B------:R-:W-:Y:S01]  /*3140*/  IMAD.MOV.U32 R6, RZ, RZ, 0xffff ;  /* 0x0000ffffff067424 */ /* 0x000fe200078e00ff */
[----:B------:R1:W-:Y:S01]  /*3150*/  SYNCS.ARRIVE.TRANS64.RED RZ, [R3+URZ], R8 ;  /* 0x0000000803ff79a7 */ /* 0x0003e200080004ff */
[----:B------:R-:W-:Y:S01]  /*3160*/  IMAD.MOV.U32 R0, RZ, RZ, 0x1 ;  /* 0x00000001ff007424 */ /* 0x000fe200078e00ff */
[----:B------:R2:W-:Y:S01]  /*3170*/  STS [R4+0xb8], R9 ;  /* 0x0000b80904007388 */ /* 0x0005e20000000800 */
[----:B------:R-:W-:Y:S01]  /*3180*/  VIADD R7, R13, 0x10 ;  /* 0x000000100d077836 */ /* 0x000fe20000000000 */
[----:B------:R-:W-:Y:S02]  /*3190*/  SHF.L.U32 R6, R6, R13, RZ ;  /* 0x0000000d06067219 */ /* 0x000fe400000006ff */
[----:B------:R2:W-:Y:S02]  /*31a0*/  STAS [R2.64], R13 ;  /* 0x0000000d02007dbd */ /* 0x0005e4000c0008ff */
[----:B------:R-:W-:-:S04]  /*31b0*/  SHF.L.U32 R7, R0, R7, RZ ;  /* 0x0000000700077219 */ /* 0x000fc800000006ff */
[----:B------:R-:W-:Y:S02]  /*31c0*/  LOP3.LUT R6, R7, R6, RZ, 0xfc, !PT ;  /* 0x0000000607067212 */ /* 0x000fe400078efcff */
[----:B-1----:R-:W-:-:S04]  /*31d0*/  MOV R8, 0x50 ;  /* 0x0000005000087802 */ /* 0x002fc80000000f00 */
[----:B------:R-:W-:-:S05]  /*31e0*/  LEA R7, R5, R8, 0x18 ;  /* 0x0000000805077211 */ /* 0x000fca00078ec0ff */
[----:B------:R2:W-:Y:S04]  /*31f0*/  ATOMS.OR RZ, [R7], R6 ;  /* 0x0000000607ff738c */ /* 0x0005e80003000000 */
[----:B------:R2:W-:Y:S02]  /*3200*/  ATOMS.XOR RZ, [R11], R0 ;  /* 0x000000000bff738c */ /* 0x0005e40003800000 */
.L_x_57:
[----:B------:R-:W-:Y:S05]  /*3210*/  BSYNC B0 ;  /* 0x0000000000007941 */ /* 0x000fea0003800000 */
.L_x_56:
[----:B------:R-:W-:Y:S05]  /*3220*/  @P1 BRA `(.L_x_62) ;  /* 0x0000000000881947 */ /* 0x000fea0003800000 */
[----:B------:R-:W-:Y:S05]  /*3230*/  WARPSYNC.ALL ;  /* 0x0000000000007948 */ /* 0x000fea0003800000 */
[----:B------:R-:W-:Y:S01]  /*3240*/  NOP ;  /* 0x0000000000007918 */ /* 0x000fe20000000000 */
[----:B------:R-:W-:-:S13]  /*3250*/  ELECT P0, URZ, PT ;  /* 0x0000000000ff782f */ /* 0x000fda0003800000 */
[----:B------:R-:W-:Y:S05]  /*3260*/  @!P0 BRA `(.L_x_62) ;  /* 0x0000000000788947 */ /* 0x000fea0003800000 */
[----:B--2---:R-:W-:Y:S02]  /*3270*/  MOV R0, 0x60 ;  /* 0x0000006000007802 */ /* 0x004fe40000000f00 */
[----:B------:R-:W-:Y:S02]  /*3280*/  MOV R2, 0x58 ;  /* 0x0000005800027802 */ /* 0x000fe40000000f00 */
[C---:B------:R-:W-:Y:S02]  /*3290*/  LEA R7, R5.reuse, R0, 0x18 ;  /* 0x0000000005077211 */ /* 0x040fe400078ec0ff */
[----:B------:R-:W-:-:S03]  /*32a0*/  LEA R3, R5, R2, 0x18 ;  /* 0x0000000205037211 */ /* 0x000fc600078ec0ff */
[----:B------:R-:W1:Y:S02]  /*32b0*/  LDS R0, [R7] ;  /* 0x0000000007007984 */ /* 0x000e640000000800 */
[----:B-1----:R-:W-:-:S04]  /*32c0*/  IMAD.U32 R8, R0, -0x80000000, RZ ;  /* 0x8000000000087824 */ /* 0x002fc800078e00ff */
[----:B------:R-:W1:Y:S02]  /*32d0*/  SYNCS.PHASECHK.TRANS64.TRYWAIT P0, [R3+URZ], R8 ;  /* 0x00000008030075a7 */ /* 0x000e6400080011ff */
[----:B-1----:R-:W-:Y:S05]  /*32e0*/  @P0 BRA `(.L_x_63) ;  /* 0x0000000000080947 */ /* 0x002fea0003800000 */
[----:B------:R-:W1:Y:S02]  /*32f0*/  SYNCS.PHASECHK.TRANS64.TRYWAIT P0, [R3+URZ], R8 ;  /* 0x00000008030075a7 */ /* 0x000e6400080011ff */
[----:B-1----:R-:W-:Y:S05]  /*3300*/  @!P0 BRA `(.L_x_64) ;  /* 0x0000002c00e48947 */ /* 0x002fea0003800000 */
.L_x_63:
[----:B------:R-:W2:Y:S01]  /*3310*/  LDS R13, [R4+0xb8] ;  /* 0x0000b800040d7984 */ /* 0x000ea20000000800 */
[----:B------:R-:W-:Y:S01]  /*3320*/  IMAD.MOV.U32 R2, RZ, RZ, 0xffff ;  /* 0x0000ffffff027424 */ /* 0x000fe200078e00ff */
[----:B-1----:R-:W-:Y:S01]  /*3330*/  PRMT R3, R10, 0x654, R3 ;  /* 0x000006540a037816 */ /* 0x002fe20000000003 */
[----:B------:R-:W-:Y:S02]  /*3340*/  IMAD.MOV.U32 R0, RZ, RZ, 0x1 ;  /* 0x00000001ff007424 */ /* 0x000fe400078e00ff */
[C---:B--2---:R-:W-:Y:S01]  /*3350*/  IMAD.SHL.U32 R11, R13.reuse, 0x20, RZ ;  /* 0x000000200d0b7824 */ /* 0x044fe200078e00ff */
[----:B------:R-:W-:Y:S01]  /*3360*/  SHF.L.U32 R2, R2, R13, RZ ;  /* 0x0000000d02027219 */ /* 0x000fe200000006ff */
[----:B------:R-:W-:-:S03]  /*3370*/  VIADD R9, R13, 0x10 ;  /* 0x000000100d097836 */ /* 0x000fc60000000000 */
[----:B------:R1:W-:Y:S01]  /*3380*/  STS [R4+0xb8], R11 ;  /* 0x0000b80b04007388 */ /* 0x0003e20000000800 */
[----:B------:R-:W-:Y:S02]  /*3390*/  MOV R6, 0x50 ;  /* 0x0000005000067802 */ /* 0x000fe40000000f00 */
[----:B------:R-:W-:Y:S02]  /*33a0*/  SHF.L.U32 R9, R0, R9, RZ ;  /* 0x0000000900097219 */ /* 0x000fe400000006ff */
[----:B------:R-:W-:Y:S02]  /*33b0*/  LEA R5, R5, R6, 0x18 ;  /* 0x0000000605057211 */ /* 0x000fe400078ec0ff */
[----:B------:R-:W-:-:S05]  /*33c0*/  LOP3.LUT R2, R9, R2, RZ, 0xfc, !PT ;  /* 0x0000000209027212 */ /* 0x000fca00078efcff */
[----:B------:R1:W-:Y:S01]  /*33d0*/  ATOMS.OR RZ, [R5], R2 ;  /* 0x0000000205ff738c */ /* 0x0003e20003000000 */
[----:B------:R1:W-:Y:S03]  /*33e0*/  SYNCS.ARRIVE.TRANS64.RED.A1T0 RZ, [R3+URZ], RZ ;  /* 0x000000ff03ff79a7 */ /* 0x0003e600081004ff */
[----:B------:R1:W-:Y:S01]  /*33f0*/  ATOMS.XOR RZ, [R7], R0 ;  /* 0x0000000007ff738c */ /* 0x0003e20003800000 */
[----:B------:R-:W-:Y:S05]  /*3400*/  BRA `(.L_x_62) ;  /* 0x0000000000107947 */ /* 0x000fea0003800000 */
.L_x_55:
[----:B------:R-:W-:Y:S02]  /*3410*/  MOV R3, 0xffffffff ;  /* 0xffffffff00037802 */ /* 0x000fe40000000f00 */
[----:B------:R-:W-:-:S03]  /*3420*/  MOV R2, 0x3450 ;  /* 0x0000345000027802 */ /* 0x000fc60000000f00 */
[----:B------:R1:W-:Y:S04]  /*3430*/  STS [R4+0xb8], R3 ;  /* 0x0000b80304007388 */ /* 0x0003e80000000800 */
[----:B-1----:R-:W-:Y:S05]  /*3440*/  CALL.REL.NOINC `($__internal_1_$__cuda_sm10x_tcgen05_guardrail_trap_phase_invalid_during_alloc) ;  /* 0x0000003000107944 */ /* 0x002fea0003c00000 */
.L_x_62:
[----:B------:R-:W-:Y:S05]  /*3450*/  WARPSYNC.ALL ;  /* 0x0000000000007948 */ /* 0x000fea0003800000 */
[----:B------:R-:W-:Y:S01]  /*3460*/  NOP ;  /* 0x0000000000007918 */ /* 0x000fe20000000000 */
.L_x_54:
[----:B------:R-:W5:Y:S08]  /*3470*/  S2UR UR4, SR_CgaCtaId ;  /* 0x00000000000479c3 */ /* 0x000f700000008800 */
[----:B-1-34-:R-:W-:Y:S01]  /*3480*/  BAR.SYNC.DEFER_BLOCKING 0x3, 0xa0 ;  /* 0x00c2800000007b1d */ /* 0x01afe20000010000 */
[----:B--2---:R-:W-:Y:S01]  /*3490*/  MOV R3, 0x400 ;  /* 0x0000040000037802 */ /* 0x004fe20000000f00 */
[----:B-----5:R-:W-:-:S05]  /*34a0*/  IMAD.U32 R2, RZ, RZ, UR4 ;  /* 0x00000004ff027e24 */ /* 0x020fca000f8e00ff */
[----:B------:R-:W-:-:S05]  /*34b0*/  LEA R3, R2, R3, 0x18 ;  /* 0x0000000302037211 */ /* 0x000fca00078ec0ff */
[----:B------:R1:W2:Y:S01]  /*34c0*/  LDS R77, [R3+0xb8] ;  /* 0x0000b800034d7984 */ /* 0x0002a20000000800 */
[----:B------:R-:W3:Y:S02]  /*34d0*/  SYNCS.PHASECHK.TRANS64.TRYWAIT P0, [R3+URZ+0x90], RZ ;  /* 0x000090ff030075a7 */ /* 0x000ee400080011ff */
[----:B-123--:R-:W-:Y:S05]  /*34e0*/  @!P0 BRA `(.L_x_65) ;  /* 0x0000002c00848947 */ /* 0x00efea0003800000 */
.L_x_107:
[----:B------:R-:W2:Y:S01]  /*34f0*/  LDS.128 R52, [R3+0x32c10] ;  /* 0x032c100003347984 */ /* 0x000ea20000000c00 */
[----:B------:R-:W-:Y:S01]  /*3500*/  HFMA2 R0, -RZ, RZ, 0, 5.9604644775390625e-08 ;  /* 0x00000001ff007431 */ /* 0x000fe200000001ff */
[----:B------:R3:W-:Y:S06]  /*3510*/  MEMBAR.ALL.CTA ;  /* 0x0000000000007992 */ /* 0x0007ec0000008000 */
[----:B---3--:R-:W3:Y:S02]  /*3520*/  FENCE.VIEW.ASYNC.S ;  /* 0x00000000000073c6 */ /* 0x008ee40000000000 */
[----:B---3--:R3:W-:Y:S01]  /*3530*/  SYNCS.ARRIVE.TRANS64.ART0 RZ, [R3+URZ+0xa0], R0 ;  /* 0x0000a00003ff79a7 */ /* 0x0087e200085000ff */
[----:B--2---:R-:W-:-:S13]  /*3540*/  ISETP.NE.AND P0, PT, R55, 0x1, PT ;  /* 0x000000013700780c */ /* 0x004fda0003f05270 */
[----:B---3--:R-:W-:Y:S05]  /*3550*/  @P0 BRA `(.L_x_66) ;  /* 0x0000002000cc0947 */ /* 0x008fea0003800000 */
[C---:B------:R-:W-:Y:S01]  /*3560*/  IMAD.SHL.U32 R7, R60.reuse, 0x20, RZ ;  /* 0x000000203c077824 */ /* 0x040fe200078e00ff */
[----:B------:R-:W-:Y:S01]  /*3570*/  SHF.R.U32.HI R4, RZ, 0x5, R60 ;  /* 0x00000005ff047819 */ /* 0x000fe2000001163c */
[----:B------:R-:W-:Y:S01]  /*3580*/  IMAD.SHL.U32 R5, R60, 0x80, RZ ;  /* 0x000000803c057824 */ /* 0x000fe200078e00ff */
[C---:B------:R-:W-:Y:S01]  /*3590*/  ISETP.NE.AND P0, PT, R2.reuse, UR22, PT ;  /* 0x0000001602007c0c */ /* 0x040fe2000bf05270 */
[----:B------:R-:W2:Y:S01]  /*35a0*/  S2R R59, SR_LANEID ;  /* 0x00000000003b7919 */ /* 0x000ea20000000000 */
[----:B------:R-:W-:Y:S01]  /*35b0*/  LOP3.LUT R7, R7, 0x3e0, RZ, 0xc0, !PT ;  /* 0x000003e007077812 */ /* 0x000fe200078ec0ff */
[----:B------:R-:W3:Y:S01]  /*35c0*/  S2UR UR7, SR_CgaCtaId ;  /* 0x00000000000779c3 */ /* 0x000ee20000008800 */
[----:B------:R-:W-:Y:S01]  /*35d0*/  LOP3.LUT R5, R5, 0xf80, RZ, 0xc0, !PT ;  /* 0x00000f8005057812 */ /* 0x000fe200078ec0ff */
[----:B------:R-:W-:Y:S01]  /*35e0*/  USHF.R.U32.HI UR5, URZ, 0x1, UR14 ;  /* 0x00000001ff057899 */ /* 0x000fe2000801160e */
[----:B------:R-:W-:Y:S01]  /*35f0*/  ISETP.LT.AND P0, PT, R2, RZ, P0 ;  /* 0x000000ff0200720c */ /* 0x000fe20000701270 */
[C---:B------:R-:W-:Y:S01]  /*3600*/  IMAD R8, R4.reuse, 0x400, R7 ;  /* 0x0000040004087824 */ /* 0x040fe200078e0207 */
[----:B------:R-:W-:Y:S01]  /*3610*/  CS2R R62, SRZ ;  /* 0x00000000003e7805 */ /* 0x000fe2000001ff00 */
[----:B------:R-:W-:Y:S01]  /*3620*/  IMAD R6, R4, 0x1000, R5 ;  /* 0x0000100004067824 */ /* 0x000fe200078e0205 */
[----:B------:R-:W-:Y:S01]  /*3630*/  UIADD3 UR4, UPT, UPT, UR5, -0x1, URZ ;  /* 0xffffffff05047890 */ /* 0x000fe2000fffe0ff */
[C---:B------:R-:W-:Y:S01]  /*3640*/  IMAD.IADD R7, R3.reuse, 0x1, R8 ;  /* 0x0000000103077824 */ /* 0x040fe200078e0208 */
[----:B------:R-:W4:Y:S01]  /*3650*/  LDCU.64 UR8, c[0x0][0x348] ;  /* 0x00006900ff0877ac */ /* 0x000f220008000a00 */
[----:B------:R-:W-:-:S02]  /*3660*/  IMAD.IADD R5, R3, 0x1, R6 ;  /* 0x0000000103057824 */ /* 0x000fc400078e0206 */
[C---:B------:R-:W-:Y:S02]  /*3670*/  VIADD R8, R7.reuse, 0x4410 ;  /* 0x0000441007087836 */ /* 0x040fe40000000000 */
[----:B------:R-:W-:Y:S02]  /*3680*/  VIADD R7, R7, 0x4400 ;  /* 0x0000440007077836 */ /* 0x000fe40000000000 */
[C---:B------:R-:W-:Y:S01]  /*3690*/  VIADD R6, R5.reuse, 0x430 ;  /* 0x0000043005067836 */ /* 0x040fe20000000000 */
[----:B------:R-:W-:Y:S01]  /*36a0*/  SHF.R.U32.HI R75, RZ, 0x3, R8 ;  /* 0x00000003ff4b7819 */ /* 0x000fe20000011608 */
[----:B------:R-:W-:Y:S01]  /*36b0*/  VIADD R9, R5, 0x420 ;  /* 0x0000042005097836 */ /* 0x000fe20000000000 */
[----:B------:R-:W-:Y:S01]  /*36c0*/  SHF.R.U32.HI R74, RZ, 0x3, R7 ;  /* 0x00000003ff4a7819 */ /* 0x000fe20000011607 */
[----:B------:R-:W-:Y:S01]  /*36d0*/  IMAD.U32 R58, RZ, RZ, UR4 ;  /* 0x00000004ff3a7e24 */ /* 0x000fe2000f8e00ff */
[----:B------:R-:W-:Y:S01]  /*36e0*/  SHF.R.U32.HI R73, RZ, 0x3, R6 ;  /* 0x00000003ff497819 */ /* 0x000fe20000011606 */
[----:B------:R-:W-:Y:S01]  /*36f0*/  @!P0 IMAD R58, RZ, RZ, UR5 ;  /* 0x00000005ff3a8e24 */ /* 0x000fe2000f8e02ff */
[----:B------:R-:W-:Y:S01]  /*3700*/  LOP3.LUT R74, R7, 0x10, R74, 0x78, !PT ;  /* 0x00000010074a7812 */ /* 0x000fe200078e784a */
[C---:B------:R-:W-:Y:S01]  /*3710*/  VIADD R7, R5.reuse, 0x400 ;  /* 0x0000040005077836 */ /* 0x040fe20000000000 */
[----:B------:R-:W-:Y:S01]  /*3720*/  LOP3.LUT R73, R6, 0x70, R73, 0x78, !PT ;  /* 0x0000007006497812 */ /* 0x000fe200078e7849 */
[C---:B------:R-:W-:Y:S01]  /*3730*/  VIADD R6, R5.reuse, 0x470 ;  /* 0x0000047005067836 */ /* 0x040fe20000000000 */
[----:B------:R-:W-:Y:S01]  /*3740*/  LOP3.LUT R75, R8, 0x10, R75, 0x78, !PT ;  /* 0x00000010084b7812 */ /* 0x000fe200078e784b */
[----:B------:R-:W-:Y:S01]  /*3750*/  VIADD R8, R5, 0x410 ;  /* 0x0000041005087836 */ /* 0x000fe20000000000 */
[----:B------:R-:W-:Y:S01]  /*3760*/  SHF.R.U32.HI R70, RZ, 0x3, R7 ;  /* 0x00000003ff467819 */ /* 0x000fe20000011607 */
[----:B------:R-:W-:Y:S01]  /*3770*/  IMAD R76, R78, 0x4, R3 ;  /* 0x000000044e4c7824 */ /* 0x000fe200078e0203 */
[----:B------:R-:W-:Y:S01]  /*3780*/  SHF.R.U32.HI R69, RZ, 0x3, R6 ;  /* 0x00000003ff457819 */ /* 0x000fe20000011606 */
[----:B------:R-:W-:Y:S01]  /*3790*/  IMAD.MOV.U32 R64, RZ, RZ, 0x1 ;  /* 0x00000001ff407424 */ /* 0x000fe200078e00ff */
[----:B------:R-:W-:Y:S01]  /*37a0*/  LOP3.LUT R70, R7, 0x70, R70, 0x78, !PT ;  /* 0x0000007007467812 */ /* 0x000fe200078e7846 */
[C---:B------:R-:W-:Y:S01]  /*37b0*/  VIADD R7, R5.reuse, 0x460 ;  /* 0x0000046005077836 */ /* 0x040fe20000000000 */
[----:B------:R-:W-:Y:S01]  /*37c0*/  LOP3.LUT R69, R6, 0x70, R69, 0x78, !PT ;  /* 0x0000007006457812 */ /* 0x000fe200078e7845 */
[C---:B------:R-:W-:Y:S01]  /*37d0*/  VIADD R6, R5.reuse, 0x450 ;  /* 0x0000045005067836 */ /* 0x040fe20000000000 */
[----:B------:R-:W-:Y:S01]  /*37e0*/  SHF.R.U32.HI R72, RZ, 0x3, R9 ;  /* 0x00000003ff487819 */ /* 0x000fe20000011609 */
[----:B------:R-:W-:Y:S01]  /*37f0*/  VIADD R5, R5, 0x440 ;  /* 0x0000044005057836 */ /* 0x000fe20000000000 */
[----:B------:R-:W-:Y:S01]  /*3800*/  SHF.R.U32.HI R71, RZ, 0x3, R8 ;  /* 0x00000003ff477819 */ /* 0x000fe20000011608 */
[----:B------:R-:W-:Y:S01]  /*3810*/  IMAD.MOV.U32 R61, RZ, RZ, RZ ;  /* 0x000000ffff3d7224 */ /* 0x000fe200078e00ff */
[----:B------:R-:W-:Y:S01]  /*3820*/  SHF.R.U32.HI R68, RZ, 0x3, R7 ;  /* 0x00000003ff447819 */ /* 0x000fe20000011607 */
[----:B------:R-:W-:Y:S01]  /*3830*/  IMAD R65, R4, 0x200000, R77 ;  /* 0x0020000004417824 */ /* 0x000fe200078e024d */
[----:B------:R-:W-:Y:S01]  /*3840*/  SHF.R.U32.HI R67, RZ, 0x3, R6 ;  /* 0x00000003ff437819 */ /* 0x000fe20000011606 */
[----:B------:R-:W-:Y:S01]  /*3850*/  IMAD.IADD R58, R58, 0x1, R58 ;  /* 0x000000013a3a7824 */ /* 0x000fe200078e023a */
[----:B------:R-:W-:-:S02]  /*3860*/  SHF.R.U32.HI R66, RZ, 0x3, R5 ;  /* 0x00000003ff427819 */ /* 0x000fc40000011605 */
[----:B------:R-:W-:Y:S02]  /*3870*/  LOP3.LUT R72, R9, 0x70, R72, 0x78, !PT ;  /* 0x0000007009487812 */ /* 0x000fe400078e7848 */
[----:B------:R-:W-:Y:S02]  /*3880*/  LOP3.LUT R71, R8, 0x70, R71, 0x78, !PT ;  /* 0x0000007008477812 */ /* 0x000fe400078e7847 */
[----:B------:R-:W-:Y:S02]  /*3890*/  LOP3.LUT R68, R7, 0x70, R68, 0x78, !PT ;  /* 0x0000007007447812 */ /* 0x000fe400078e7844 */
[----:B------:R-:W-:Y:S02]  /*38a0*/  LOP3.LUT R67, R6, 0x70, R67, 0x78, !PT ;  /* 0x0000007006437812 */ /* 0x000fe400078e7843 */
[----:B--234-:R-:W-:-:S07]  /*38b0*/  LOP3.LUT R66, R5, 0x70, R66, 0x78, !PT ;  /* 0x0000007005427812 */ /* 0x01cfce00078e7842 */
.L_x_78:
[----:B--2-4-:R-:W2:Y:S01]  /*38c0*/  LDC.64 R8, c[0x0][0x750] ;  /* 0x0001d400ff087b82 */ /* 0x014ea20000000a00 */
[----:B------:R-:W-:-:S05]  /*38d0*/  IMAD.SHL.U32 R5, R52, 0x100, RZ ;  /* 0x0000010034057824 */ /* 0x000fca00078e00ff */
[----:B------:R-:W-:Y:S02]  /*38e0*/  LEA.HI.SX32 R4, R5, R60, 0x1f ;  /* 0x0000003c05047211 */ /* 0x000fe400078ffaff */
[----:B------:R-:W3:Y:S01]  /*38f0*/  LDC.64 R6, c[0x0][0x758] ;  /* 0x0001d600ff067b82 */ /* 0x000ee20000000a00 */
[----:B------:R-:W-:Y:S02]  /*3900*/  IMAD R55, R62, 0x8, R3 ;  /* 0x000000083e377824 */ /* 0x000fe400078e0203 */
[----:B--2---:R-:W-:-:S05]  /*3910*/  IMAD.WIDE R8, R54, 0x4, R8 ;  /* 0x0000000436087825 */ /* 0x004fca00078e0208 */
[----:B------:R2:W5:Y:S01]  /*3920*/  LDG.E R80, desc[UR30][R8.64] ;  /* 0x0000001e08507981 */ /* 0x000562000c1e1900 */
[----:B---3--:R-:W-:-:S04]  /*3930*/  IMAD.WIDE R10, R4, 0x4, R6 ;  /* 0x00000004040a7825 */ /* 0x008fc800078e0206 */
[----:B------:R-:W-:Y:S01]  /*3940*/  IMAD.U32 R6, R61, -0x80000000, RZ ;  /* 0x800000003d067824 */ /* 0x000fe200078e00ff */
[----:B------:R2:W5:Y:S03]  /*3950*/  LDG.E R79, desc[UR30][R10.64] ;  /* 0x0000001e0a4f7981 */ /* 0x000566000c1e1900 */
[----:B------:R-:W3:Y:S01]  /*3960*/  SYNCS.PHASECHK.TRANS64.TRYWAIT P1, [R55+URZ+0x70], R6 ;  /* 0x00007006370075a7 */ /* 0x000ee200080211ff */
[----:B------:R-:W-:-:S04]  /*3970*/  LEA.HI R4, R52, R52, RZ, 0x1 ;  /* 0x0000003434047211 */ /* 0x000fc800078f08ff */
[----:B------:R-:W-:-:S04]  /*3980*/  LOP3.LUT R5, R4, 0xfffffffe, RZ, 0xc0, !PT ;  /* 0xfffffffe04057812 */ /* 0x000fc800078ec0ff */
[----:B------:R-:W-:-:S04]  /*3990*/  ISETP.NE.AND P2, PT, R52, R5, PT ;  /* 0x000000053400720c */ /* 0x000fc80003f45270 */
[----:B------:R-:W-:Y:S02]  /*39a0*/  ISETP.LT.AND P2, PT, R52, RZ, P2 ;  /* 0x000000ff3400720c */ /* 0x000fe40001741270 */
[----:B------:R-:W-:Y:S02]  /*39b0*/  SHF.R.U32.HI R5, RZ, 0x1, R4 ;  /* 0x00000001ff057819 */ /* 0x000fe40000011604 */
[----:B------:R-:W-:-:S03]  /*39c0*/  PLOP3.LUT P0, PT, PT, PT, PT, 0x80, 0x8 ;  /* 0x000000000008781c */ /* 0x000fc60003f0f070 */
[----:B------:R-:W-:-:S06]  /*39d0*/  VIADD R4, R5, 0xffffffff ;  /* 0xffffffff05047836 */ /* 0x000fcc0000000000 */
[----:B------:R-:W-:Y:S01]  /*39e0*/  @!P2 IMAD.MOV R4, RZ, RZ, R5 ;  /* 0x000000ffff04a224 */ /* 0x000fe200078e0205 */
[----:B--23--:R-:W-:Y:S06]  /*39f0*/  @!P1 BRA `(.L_x_67) ;  /* 0x0000002800549947 */ /* 0x00cfec0003800000 */
.L_x_109:
[----:B------:R-:W-:Y:S02]  /*3a00*/  HFMA2 R82, -RZ, RZ, 0, 0 ;  /* 0x00000000ff527431 */ /* 0x000fe400000001ff */
[--C-:B------:R-:W-:Y:S01]  /*3a10*/  IMAD.MOV.U32 R57, RZ, RZ, R54.reuse ;  /* 0x000000ffff397224 */ /* 0x100fe200078e0036 */
[----:B------:R-:W-:Y:S01]  /*3a20*/  SHF.R.S32.HI R56, RZ, 0x1f, R54 ;  /* 0x0000001fff387819 */ /* 0x000fe20000011436 */
[----:B------:R-:W-:Y:S01]  /*3a30*/  IMAD R52, R62, 0x80, R65 ;  /* 0x000000803e347824 */ /* 0x000fe200078e0241 */
[----:B------:R-:W-:Y:S01]  /*3a40*/  ISETP.NE.AND P2, PT, R78, RZ, PT ;  /* 0x000000ff4e00720c */ /* 0x000fe20003f45270 */
[----:B------:R-:W-:Y:S01]  /*3a50*/  IMAD.MOV.U32 R81, RZ, RZ, RZ ;  /* 0x000000ffff517224 */ /* 0x000fe200078e00ff */
[----:B------:R-:W-:-:S11]  /*3a60*/  LEA R54, R4, UR21, 0x8 ;  /* 0x0000001504367c11 */ /* 0x000fd6000f8e40ff */
.L_x_73:
[----:B------:R-:W-:Y:S01]  /*3a70*/  SHF.L.U32 R83, R82, 0x5, RZ ;  /* 0x0000000552537819 */ /* 0x000fe200000006ff */
[----:B------:R-:W-:Y:S05]  /*3a80*/  WARPSYNC.ALL ;  /* 0x0000000000007948 */ /* 0x000fea0003800000 */
[----:B------:R-:W-:Y:S01]  /*3a90*/  NOP ;  /* 0x0000000000007918 */ /* 0x000fe20000000000 */
[----:B--2---:R-:W-:Y:S01]  /*3aa0*/  IADD3 R4, PT, PT, R52, R83, RZ ;  /* 0x0000005334047210 */ /* 0x004fe20007ffe0ff */
[----:B------:R-:W-:Y:S01]  /*3ab0*/  BSSY.RECONVERGENT B0, `(.L_x_68) ;  /* 0x0000083000007945 */ /* 0x000fe20003800200 */
[----:B------:R-:W-:Y:S02]  /*3ac0*/  PLOP3.LUT P3, PT, P0, PT, PT, 0x80, 0x8 ;  /* 0x000000000008781c */ /* 0x000fe4000076f070 */
[----:B------:R-:W-:-:S13]  /*3ad0*/  R2UR UR4, R4 ;  /* 0x00000000040472ca */ /* 0x000fda00000e0000 */
[----:B------:R-:W3:Y:S01]  /*3ae0*/  LDTM.x32 R12, tmem[UR4+0x20] ;  /* 0x00002004000c79ee */ /* 0x000ee200082c0000 */
[----:B------:R-:W-:Y:S01]  /*3af0*/  R2UR UR4, R4 ;  /* 0x00000000040472ca */ /* 0x000fe200000e0000 */
[C---:B---3-5:R-:W-:Y:S01]  /*3b00*/  FMUL R84, R80.reuse, R12 ;  /* 0x0000000c50547220 */ /* 0x068fe20000400000 */
[C---:B------:R-:W-:Y:S01]  /*3b10*/  FMUL R85, R80.reuse, R13 ;  /* 0x0000000d50557220 */ /* 0x040fe20000400000 */
        /* <DEDUP_REMOVED lines=23> */
[----:B--2---:R-:W2:Y:S01]  /*3c90*/  LDTM.x32 R4, tmem[UR4] ;  /* 0x00000004000479ee */ /* 0x004ea200082c0000 */
[C---:B------:R-:W-:Y:S01]  /*3ca0*/  FMUL R109, R80.reuse, R37 ;  /* 0x00000025506d7220 */ /* 0x040fe20000400000 */
[C---:B------:R-:W-:Y:S01]  /*3cb0*/  FMUL R110, R80.reuse, R38 ;  /* 0x00000026506e7220 */ /* 0x040fe20000400000 */
[C---:B------:R-:W-:Y:S01]  /*3cc0*/  FMUL R111, R80.reuse, R39 ;  /* 0x00000027506f7220 */ /* 0x040fe20000400000 */
[----:B------:R-:W-:Y:S01]  /*3cd0*/  F2FP.BF16.F32.PACK_AB R39, R91, R90 ;  /* 0x0000005a5b27723e */ /* 0x000fe200000010ff */
[C---:B------:R-:W-:Y:S01]  /*3ce0*/  FMUL R40, R80.reuse, R40 ;  /* 0x0000002850287220 */ /* 0x040fe20000400000 */
[----:B------:R-:W-:Y:S01]  /*3cf0*/  F2FP.BF16.F32.PACK_AB R38, R89, R88 ;  /* 0x000000585926723e */ /* 0x000fe200000010ff */
[C---:B------:R-:W-:Y:S01]  /*3d00*/  FMUL R41, R80.reuse, R41 ;  /* 0x0000002950297220 */ /* 0x040fe20000400000 */
[----:B------:R-:W-:Y:S01]  /*3d10*/  F2FP.BF16.F32.PACK_AB R37, R87, R86 ;  /* 0x000000565725723e */ /* 0x000fe200000010ff */
[C---:B------:R-:W-:Y:S01]  /*3d20*/  FMUL R42, R80.reuse, R42 ;  /* 0x0000002a502a7220 */ /* 0x040fe20000400000 */
[----:B------:R-:W-:Y:S01]  /*3d30*/  F2FP.BF16.F32.PACK_AB R36, R85, R84 ;  /* 0x000000545524723e */ /* 0x000fe200000010ff */
[----:B------:R-:W-:Y:S01]  /*3d40*/  FMUL R43, R80, R43 ;  /* 0x0000002b502b7220 */ /* 0x000fe20000400000 */
[----:B------:R-:W-:-:S02]  /*3d50*/  F2FP.BF16.F32.PACK_AB R47, R99, R98 ;  /* 0x00000062632f723e */ /* 0x000fc400000010ff */
[----:B------:R-:W-:Y:S01]  /*3d60*/  F2FP.BF16.F32.PACK_AB R46, R97, R96 ;  /* 0x00000060612e723e */ /* 0x000fe200000010ff */
[----:B------:R3:W-:Y:S01]  /*3d70*/  STS.128 [R66], R36 ;  /* 0x0000002442007388 */ /* 0x0007e20000000c00 */
[----:B------:R-:W-:Y:S02]  /*3d80*/  F2FP.BF16.F32.PACK_AB R45, R95, R94 ;  /* 0x0000005e5f2d723e */ /* 0x000fe400000010ff */
[----:B------:R-:W-:Y:S02]  /*3d90*/  F2FP.BF16.F32.PACK_AB R44, R93, R92 ;  /* 0x0000005c5d2c723e */ /* 0x000fe400000010ff */
[----:B------:R-:W-:Y:S02]  /*3da0*/  F2FP.BF16.F32.PACK_AB R51, R107, R106 ;  /* 0x0000006a6b33723e */ /* 0x000fe400000010ff */
[----:B------:R-:W-:Y:S01]  /*3db0*/  F2FP.BF16.F32.PACK_AB R50, R105, R104 ;  /* 0x000000686932723e */ /* 0x000fe200000010ff */
[----:B------:R4:W-:Y:S01]  /*3dc0*/  STS.128 [R67], R44 ;  /* 0x0000002c43007388 */ /* 0x0009e20000000c00 */
[----:B------:R-:W-:Y:S01]  /*3dd0*/  F2FP.BF16.F32.PACK_AB R49, R103, R102 ;  /* 0x000000666731723e */ /* 0x000fe200000010ff */
[C---:B--2---:R-:W-:Y:S01]  /*3de0*/  FMUL R112, R80.reuse, R4 ;  /* 0x0000000450707220 */ /* 0x044fe20000400000 */
[----:B------:R-:W-:Y:S01]  /*3df0*/  F2FP.BF16.F32.PACK_AB R48, R101, R100 ;  /* 0x000000646530723e */ /* 0x000fe200000010ff */
[C---:B------:R-:W-:Y:S01]  /*3e00*/  FMUL R113, R80.reuse, R5 ;  /* 0x0000000550717220 */ /* 0x040fe20000400000 */
[C---:B------:R-:W-:Y:S01]  /*3e10*/  FMUL R114, R80.reuse, R6 ;  /* 0x0000000650727220 */ /* 0x040fe20000400000 */
[C---:B------:R-:W-:Y:S01]  /*3e20*/  FMUL R115, R80.reuse, R7 ;  /* 0x0000000750737220 */ /* 0x040fe20000400000 */
[C---:B------:R-:W-:Y:S01]  /*3e30*/  FMUL R116, R80.reuse, R8 ;  /* 0x0000000850747220 */ /* 0x040fe20000400000 */
[C---:B------:R-:W-:Y:S01]  /*3e40*/  FMUL R117, R80.reuse, R9 ;  /* 0x0000000950757220 */ /* 0x040fe20000400000 */
[C---:B------:R-:W-:Y:S01]  /*3e50*/  FMUL R118, R80.reuse, R10 ;  /* 0x0000000a50767220 */ /* 0x040fe20000400000 */
[C---:B------:R-:W-:Y:S01]  /*3e60*/  FMUL R119, R80.reuse, R11 ;  /* 0x0000000b50777220 */ /* 0x040fe20000400000 */
[----:B------:R2:W-:Y:S01]  /*3e70*/  STS.128 [R68], R48 ;  /* 0x0000003044007388 */ /* 0x0005e20000000c00 */
        /* <DEDUP_REMOVED lines=11> */
[C---:B---3--:R-:W-:Y:S01]  /*3f30*/  FMUL R36, R80.reuse, R12 ;  /* 0x0000000c50247220 */ /* 0x048fe20000400000 */
[C---:B------:R-:W-:Y:S01]  /*3f40*/  FMUL R37, R80.reuse, R13 ;  /* 0x0000000d50257220 */ /* 0x040fe20000400000 */
[C---:B------:R-:W-:Y:S01]  /*3f50*/  FMUL R38, R80.reuse, R14 ;  /* 0x0000000e50267220 */ /* 0x040fe20000400000 */
[C---:B------:R-:W-:Y:S01]  /*3f60*/  FMUL R39, R80.reuse, R15 ;  /* 0x0000000f50277220 */ /* 0x040fe20000400000 */
[----:B------:R-:W-:Y:S01]  /*3f70*/  FMUL R35, R80, R35 ;  /* 0x0000002350237220 */ /* 0x000fe20000400000 */
[----:B------:R-:W-:-:S02]  /*3f80*/  F2FP.BF16.F32.PACK_AB R7, R119, R118 ;  /* 0x000000767707723e */ /* 0x000fc400000010ff */
[----:B------:R-:W-:Y:S01]  /*3f90*/  F2FP.BF16.F32.PACK_AB R6, R117, R116 ;  /* 0x000000747506723e */ /* 0x000fe200000010ff */
[C---:B----4-:R-:W-:Y:S01]  /*3fa0*/  FMUL R44, R80.reuse, R16 ;  /* 0x00000010502c7220 */ /* 0x050fe20000400000 */
[C---:B------:R-:W-:Y:S01]  /*3fb0*/  FMUL R45, R80.reuse, R17 ;  /* 0x00000011502d7220 */ /* 0x040fe20000400000 */
[C---:B------:R-:W-:Y:S01]  /*3fc0*/  FMUL R46, R80.reuse, R18 ;  /* 0x00000012502e7220 */ /* 0x040fe20000400000 */
[C---:B------:R-:W-:Y:S01]  /*3fd0*/  FMUL R47, R80.reuse, R19 ;  /* 0x00000013502f7220 */ /* 0x040fe20000400000 */
[----:B------:R-:W-:Y:S02]  /*3fe0*/  F2FP.BF16.F32.PACK_AB R5, R115, R114 ;  /* 0x000000727305723e */ /* 0x000fe400000010ff */
[----:B------:R-:W-:Y:S02]  /*3ff0*/  F2FP.BF16.F32.PACK_AB R4, R113, R112 ;  /* 0x000000707104723e */ /* 0x000fe400000010ff */
[----:B------:R-:W-:Y:S02]  /*4000*/  F2FP.BF16.F32.PACK_AB R11, R47, R46 ;  /* 0x0000002e2f0b723e */ /* 0x000fe400000010ff */
[----:B------:R-:W-:Y:S01]  /*4010*/  F2FP.BF16.F32.PACK_AB R10, R45, R44 ;  /* 0x0000002c2d0a723e */ /* 0x000fe200000010ff */
[C---:B--2---:R-:W-:Y:S01]  /*4020*/  FMUL R48, R80.reuse, R20 ;  /* 0x0000001450307220 */ /* 0x044fe20000400000 */
[C---:B------:R-:W-:Y:S01]  /*4030*/  FMUL R49, R80.reuse, R21 ;  /* 0x0000001550317220 */ /* 0x040fe20000400000 */
[C---:B------:R-:W-:Y:S01]  /*4040*/  FMUL R50, R80.reuse, R22 ;  /* 0x0000001650327220 */ /* 0x040fe20000400000 */
[----:B------:R-:W-:Y:S01]  /*4050*/  FMUL R51, R80, R23 ;  /* 0x0000001750337220 */ /* 0x000fe20000400000 */
[----:B------:R-:W-:-:S02]  /*4060*/  F2FP.BF16.F32.PACK_AB R23, R43, R42 ;  /* 0x0000002a2b17723e */ /* 0x000fc400000010ff */
[----:B------:R-:W-:Y:S02]  /*4070*/  F2FP.BF16.F32.PACK_AB R22, R41, R40 ;  /* 0x000000282916723e */ /* 0x000fe400000010ff */
[----:B------:R-:W-:Y:S02]  /*4080*/  F2FP.BF16.F32.PACK_AB R21, R111, R110 ;  /* 0x0000006e6f15723e */ /* 0x000fe400000010ff */
[----:B------:R-:W-:Y:S02]  /*4090*/  F2FP.BF16.F32.PACK_AB R20, R109, R108 ;  /* 0x0000006c6d14723e */ /* 0x000fe400000010ff */
[----:B------:R-:W-:Y:S02]  /*40a0*/  F2FP.BF16.F32.PACK_AB R9, R39, R38 ;  /* 0x000000262709723e */ /* 0x000fe400000010ff */
[----:B------:R-:W-:Y:S01]  /*40b0*/  F2FP.BF16.F32.PACK_AB R8, R37, R36 ;  /* 0x000000242508723e */ /* 0x000fe200000010ff */
[----:B------:R2:W-:Y:S01]  /*40c0*/  STS.128 [R69], R20 ;  /* 0x0000001445007388 */ /* 0x0005e20000000c00 */
[----:B------:R-:W-:-:S02]  /*40d0*/  F2FP.BF16.F32.PACK_AB R15, R27, R26 ;  /* 0x0000001a1b0f723e */ /* 0x000fc400000010ff */
[----:B------:R-:W-:Y:S01]  /*40e0*/  F2FP.BF16.F32.PACK_AB R14, R25, R24 ;  /* 0x00000018190e723e */ /* 0x000fe200000010ff */
[----:B------:R2:W-:Y:S01]  /*40f0*/  STS.128 [R70], R4 ;  /* 0x0000000446007388 */ /* 0x0005e20000000c00 */
[----:B------:R-:W-:Y:S02]  /*4100*/  F2FP.BF16.F32.PACK_AB R13, R51, R50 ;  /* 0x00000032330d723e */ /* 0x000fe400000010ff */
[----:B------:R-:W-:Y:S01]  /*4110*/  F2FP.BF16.F32.PACK_AB R12, R49, R48 ;  /* 0x00000030310c723e */ /* 0x000fe200000010ff */
[----:B------:R2:W-:Y:S01]  /*4120*/  STS.128 [R71], R8 ;  /* 0x0000000847007388 */ /* 0x0005e20000000c00 */
[----:B------:R-:W-:Y:S02]  /*4130*/  F2FP.BF16.F32.PACK_AB R19, R35, R34 ;  /* 0x000000222313723e */ /* 0x000fe400000010ff */
[----:B------:R-:W-:Y:S01]  /*4140*/  F2FP.BF16.F32.PACK_AB R18, R33, R32 ;  /* 0x000000202112723e */ /* 0x000fe200000010ff */
[----:B------:R2:W-:Y:S01]  /*4150*/  STS.128 [R72], R12 ;  /* 0x0000000c48007388 */ /* 0x0005e20000000c00 */
[----:B------:R-:W-:-:S02]  /*4160*/  F2FP.BF16.F32.PACK_AB R17, R31, R30 ;  /* 0x0000001e1f11723e */ /* 0x000fc400000010ff */
[----:B------:R-:W-:-:S05]  /*4170*/  F2FP.BF16.F32.PACK_AB R16, R29, R28 ;  /* 0x0000001c1d10723e */ /* 0x000fca00000010ff */
[----:B------:R2:W-:Y:S01]  /*4180*/  STS.128 [R73], R16 ;  /* 0x0000001049007388 */ /* 0x0005e20000000c00 */
[----:B------:R3:W-:Y:S06]  /*4190*/  MEMBAR.ALL.CTA ;  /* 0x0000000000007992 */ /* 0x0007ec0000008000 */
[----:B---3--:R-:W3:Y:S02]  /*41a0*/  FENCE.VIEW.ASYNC.S ;  /* 0x00000000000073c6 */ /* 0x008ee40000000000 */
[----:B---3--:R-:W-:Y:S06]  /*41b0*/  BAR.SYNC.DEFER_BLOCKING 0x2, 0x80 ;  /* 0x0082000000007b1d */ /* 0x008fec0000010000 */
[----:B------:R-:W-:Y:S05]  /*41c0*/  @P2 BRA `(.L_x_69) ;  /* 0x0000000000442947 */ /* 0x000fea0003800000 */
[----:B------:R-:W-:Y:S01]  /*41d0*/  UIADD3 UR10, UP0, UPT, UR8, 0x240, URZ ;  /* 0x00000240080a7890 */ /* 0x000fe2000ff1e0ff */
[----:B------:R-:W-:Y:S01]  /*41e0*/  PLOP3.LUT P0, PT, PT, PT, PT, 0x80, 0x8 ;  /* 0x000000000008781c */ /* 0x000fe20003f0f070 */
[----:B------:R-:W-:Y:S01]  /*41f0*/  IMAD R83, R53, 0x80, R83 ;  /* 0x0000008035537824 */ /* 0x000fe200078e0253 */
[----:B--2---:R-:W-:Y:S01]  /*4200*/  IADD3 R4, PT, PT, R3, 0x400, RZ ;  /* 0x0000040003047810 */ /* 0x004fe20007ffe0ff */
[----:B------:R-:W-:-:S12]  /*4210*/  UIADD3.X UR11, UPT, UPT, URZ, UR9, URZ, UP0, !UPT ;  /* 0x00000009ff0b7290 */ /* 0x000fd800087fe4ff */
.L_x_70:
[----:B------:R-:W-:Y:S02]  /*4220*/  PLOP3.LUT P1, PT, P1, P0, PT, 0xf2, 0x2f ;  /* 0x00000000002f781c */ /* 0x000fe40000f21e72 */
[----:B------:R-:W-:-:S08]  /*4230*/  @P0 R2UR P1, UR6, R54 ;  /* 0x00000000360602ca */ /* 0x000fd00000020000 */
[----:B------:R-:W-:Y:S02]  /*4240*/  PLOP3.LUT P1, PT, P1, P0, PT, 0xf2, 0x2f ;  /* 0x00000000002f781c */ /* 0x000fe40000f21e72 */
[----:B------:R-:W-:-:S08]  /*4250*/  @P0 R2UR.OR P1, UR5, R83 ;  /* 0x00000000530502ca */ /* 0x000fd00000120000 */
[----:B------:R-:W-:Y:S02]  /*4260*/  PLOP3.LUT P1, PT, P1, P0, PT, 0xf2, 0x2f ;  /* 0x00000000002f781c */ /* 0x000fe40000f21e72 */
[----:B------:R-:W-:-:S08]  /*4270*/  @P0 R2UR.OR P1, UR4, R4 ;  /* 0x00000000040402ca */ /* 0x000fd00000120000 */
[----:B------:R-:W-:Y:S02]  /*4280*/  @P0 PLOP3.LUT P0, PT, P1, PT, PT, 0x80, 0x8 ;  /* 0x000000000008081c */ /* 0x000fe40000f0f070 */
[----:B------:R-:W-:-:S03]  /*4290*/  PLOP3.LUT P1, PT, PT, PT, PT, 0x80, 0x8 ;  /* 0x000000000008781c */ /* 0x000fc60003f2f070 */
[----:B------:R2:W-:Y:S08]  /*42a0*/  UTMASTG.2D [UR4], [UR10], desc[URZ] ;  /* 0x0000ff040a0073b5 */ /* 0x0005f00008009000 */
[----:B--2---:R-:W-:Y:S05]  /*42b0*/  @P0 BRA.U.ANY `(.L_x_70) ;  /* 0xfffffffd00d80947 */ /* 0x004fea000393ffff */
[----:B------:R0:W-:Y:S01]  /*42c0*/  UTMACMDFLUSH ;  /* 0x00000000000079b7 */ /* 0x0001e20000000000 */
[----:B------:R-:W-:-:S04]  /*42d0*/  DEPBAR.LE SB0, 0x0 ;  /* 0x000080000000791a */ /* 0x000fc80000000000 */
.L_x_69:
[----:B------:R-:W-:Y:S05]  /*42e0*/  BSYNC.RECONVERGENT B0 ;  /* 0x0000000000007941 */ /* 0x000fea0003800200 */
.L_x_68:
[----:B------:R-:W-:Y:S01]  /*42f0*/  FMUL R130, R112, -1.4426950216293334961 ;  /* 0xbfb8aa3b70827820 */ /* 0x000fe20000400000 */
[----:B------:R-:W-:Y:S01]  /*4300*/  FMUL R129, R113, -1.4426950216293334961 ;  /* 0xbfb8aa3b71817820 */ /* 0x000fe20000400000 */
[----:B------:R-:W-:Y:S01]  /*4310*/  FMUL R128, R114, -1.4426950216293334961 ;  /* 0xbfb8aa3b72807820 */ /* 0x000fe20000400000 */
[----:B------:R-:W-:Y:S01]  /*4320*/  FMUL R127, R115, -1.4426950216293334961 ;  /* 0xbfb8aa3b737f7820 */ /* 0x000fe20000400000 */
[----:B------:R-:W-:Y:S01]  /*4330*/  FMUL R126, R116, -1.4426950216293334961 ;  /* 0xbfb8aa3b747e7820 */ /* 0x000fe20000400000 */
[----:B------:R-:W-:Y:S01]  /*4340*/  FMUL R125, R117, -1.4426950216293334961 ;  /* 0xbfb8aa3b757d7820 */ /* 0x000fe20000400000 */
[----:B------:R-:W3:Y:S01]  /*4350*/  MUFU.EX2 R130, R130 ;  /* 0x0000008200827308 */ /* 0x000ee20000000800 */
[----:B------:R-:W-:Y:S01]  /*4360*/  FMUL R124, R118, -1.4426950216293334961 ;  /* 0xbfb8aa3b767c7820 */ /* 0x000fe20000400000 */
[----:B------:R-:W-:Y:S01]  /*4370*/  FMUL R123, R119, -1.4426950216293334961 ;  /* 0xbfb8aa3b777b7820 */ /* 0x000fe20000400000 */
[----:B------:R-:W-:Y:S01]  /*4380*/  FMUL R122, R36, -1.4426950216293334961 ;  /* 0xbfb8aa3b247a7820 */ /* 0x000fe20000400000 */
[----:B------:R-:W-:Y:S01]  /*4390*/  FMUL R121, R37, -1.4426950216293334961 ;  /* 0xbfb8aa3b25797820 */ /* 0x000fe20000400000 */
[----:B------:R-:W-:Y:S01]  /*43a0*/  FMUL R120, R38, -1.4426950216293334961 ;  /* 0xbfb8aa3b26787820 */ /* 0x000fe20000400000 */
[----:B--2---:R-:W-:Y:S01]  /*43b0*/  FMUL R8, R31, -1.4426950216293334961 ;  /* 0xbfb8aa3b1f087820 */ /* 0x004fe20000400000 */
[----:B------:R-:W-:Y:S01]  /*43c0*/  FMUL R9, R30, -1.4426950216293334961 ;  /* 0xbfb8aa3b1e097820 */ /* 0x000fe20000400000 */
[----:B------:R-:W2:Y:S01]  /*43d0*/  MUFU.EX2 R129, R129 ;  /* 0x0000008100817308 */ /* 0x000ea20000000800 */
[----:B------:R-:W-:Y:S01]  /*43e0*/  FMUL R83, R39, -1.4426950216293334961 ;  /* 0xbfb8aa3b27537820 */ /* 0x000fe20000400000 */
[----:B------:R-:W-:Y:S01]  /*43f0*/  FMUL R7, R32, -1.4426950216293334961 ;  /* 0xbfb8aa3b20077820 */ /* 0x000fe20000400000 */
[----:B------:R-:W-:Y:S01]  /*4400*/  FMUL R20, R47, -1.4426950216293334961 ;  /* 0xbfb8aa3b2f147820 */ /* 0x000fe20000400000 */
[----:B------:R-:W-:Y:S01]  /*4410*/  FMUL R11, R28, -1.4426950216293334961 ;  /* 0xbfb8aa3b1c0b7820 */ /* 0x000fe20000400000 */
[----:B------:R-:W-:Y:S01]  /*4420*/  FMUL R10, R29, -1.4426950216293334961 ;  /* 0xbfb8aa3b1d0a7820 */ /* 0x000fe20000400000 */
[----:B------:R-:W-:Y:S01]  /*4430*/  FMUL R5, R34, -1.4426950216293334961 ;  /* 0xbfb8aa3b22057820 */ /* 0x000fe20000400000 */
[----:B------:R-:W-:Y:S01]  /*4440*/  FMUL R4, R35, -1.4426950216293334961 ;  /* 0xbfb8aa3b23047820 */ /* 0x000fe20000400000 */
[----:B------:R-:W4:Y:S01]  /*4450*/  MUFU.EX2 R128, R128 ;  /* 0x0000008000807308 */ /* 0x000f220000000800 */
[----:B------:R-:W-:Y:S01]  /*4460*/  FMUL R21, R46, -1.4426950216293334961 ;  /* 0xbfb8aa3b2e157820 */ /* 0x000fe20000400000 */
[----:B------:R-:W-:Y:S01]  /*4470*/  FMUL R13, R26, -1.4426950216293334961 ;  /* 0xbfb8aa3b1a0d7820 */ /* 0x000fe20000400000 */
[----:B------:R-:W-:Y:S01]  /*4480*/  FMUL R15, R24, -1.4426950216293334961 ;  /* 0xbfb8aa3b180f7820 */ /* 0x000fe20000400000 */
[----:B------:R-:W-:Y:S01]  /*4490*/  FMUL R23, R44, -1.4426950216293334961 ;  /* 0xbfb8aa3b2c177820 */ /* 0x000fe20000400000 */
[----:B---3--:R-:W-:Y:S01]  /*44a0*/  FADD R131, R130, 1 ;  /* 0x3f80000082837421 */ /* 0x008fe20000000000 */
[----:B------:R-:W-:Y:S01]  /*44b0*/  FMUL R22, R45, -1.4426950216293334961 ;  /* 0xbfb8aa3b2d167820 */ /* 0x000fe20000400000 */
[----:B------:R-:W-:Y:S01]  /*44c0*/  FMUL R6, R33, -1.4426950216293334961 ;  /* 0xbfb8aa3b21067820 */ /* 0x000fe20000400000 */
[----:B------:R-:W3:Y:S01]  /*44d0*/  MUFU.EX2 R127, R127 ;  /* 0x0000007f007f7308 */ /* 0x000ee20000000800 */
[----:B--2---:R-:W-:Y:S01]  /*44e0*/  FADD R130, R129, 1 ;  /* 0x3f80000081827421 */ /* 0x004fe20000000000 */
[----:B------:R-:W-:Y:S01]  /*44f0*/  FMUL R16, R51, -1.4426950216293334961 ;  /* 0xbfb8aa3b33107820 */ /* 0x000fe20000400000 */
[----:B------:R-:W-:Y:S01]  /*4500*/  FMUL R17, R50, -1.4426950216293334961 ;  /* 0xbfb8aa3b32117820 */ /* 0x000fe20000400000 */
[----:B------:R-:W-:Y:S01]  /*4510*/  FMUL R19, R48, -1.4426950216293334961 ;  /* 0xbfb8aa3b30137820 */ /* 0x000fe20000400000 */
[----:B------:R-:W-:Y:S01]  /*4520*/  FMUL R14, R25, -1.4426950216293334961 ;  /* 0xbfb8aa3b190e7820 */ /* 0x000fe20000400000 */
[----:B------:R-:W-:Y:S01]  /*4530*/  FMUL R12, R27, -1.4426950216293334961 ;  /* 0xbfb8aa3b1b0c7820 */ /* 0x000fe20000400000 */
[----:B------:R-:W-:Y:S01]  /*4540*/  FMUL R18, R49, -1.4426950216293334961 ;  /* 0xbfb8aa3b31127820 */ /* 0x000fe20000400000 */
[----:B------:R-:W2:Y:S01]  /*4550*/  MUFU.EX2 R126, R126 ;  /* 0x0000007e007e7308 */ /* 0x000ea20000000800 */
[----:B----4-:R-:W-:Y:S01]  /*4560*/  FADD R129, R128, 1 ;  /* 0x3f80000080817421 */ /* 0x010fe20000000000 */
[----:B------:R-:W-:Y:S01]  /*4570*/  BAR.SYNC.DEFER_BLOCKING 0x2, 0x80 ;  /* 0x0082000000007b1d */ /* 0x000fe20000010000 */
[----:B------:R-:W-:-:S05]  /*4580*/  ISETP.NE.AND P2, PT, R78, RZ, PT ;  /* 0x000000ff4e00720c */ /* 0x000fca0003f45270 */
[----:B------:R-:W4:Y:S01]  /*4590*/  MUFU.EX2 R125, R125 ;  /* 0x0000007d007d7308 */ /* 0x000f220000000800 */
[----:B---3--:R-:W-:-:S07]  /*45a0*/  FADD R128, R127, 1 ;  /* 0x3f8000007f807421 */ /* 0x008fce0000000000 */
[----:B------:R-:W3:Y:S01]  /*45b0*/  MUFU.EX2 R124, R124 ;  /* 0x0000007c007c7308 */ /* 0x000ee20000000800 */
[----:B--2---:R-:W-:-:S07]  /*45c0*/  FADD R127, R126, 1 ;  /* 0x3f8000007e7f7421 */ /* 0x004fce0000000000 */
[----:B------:R-:W2:Y:S01]  /*45d0*/  MUFU.EX2 R123, R123 ;  /* 0x0000007b007b7308 */ /* 0x000ea20000000800 */
[----:B----4-:R-:W-:-:S07]  /*45e0*/  FADD R126, R125, 1 ;  /* 0x3f8000007d7e7421 */ /* 0x010fce0000000000 */
        /* <DEDUP_REMOVED lines=46> */
[----:B------:R-:W2:Y:S01]  /*48d0*/  MUFU.RCP R121, R121 ;  /* 0x0000007900797308 */ /* 0x000ea20000001000 */
[----:B----4-:R-:W-:-:S07]  /*48e0*/  FADD R14, R14, 1 ;  /* 0x3f8000000e0e7421 */ /* 0x010fce0000000000 */
[----:B------:R-:W4:Y:S01]  /*48f0*/  MUFU.RCP R120, R83 ;  /* 0x0000005300787308 */ /* 0x000f220000001000 */
[----:B---3--:R-:W-:-:S07]  /*4900*/  FADD R12, R12, 1 ;  /* 0x3f8000000c0c7421 */ /* 0x008fce0000000000 */
[----:B------:R-:W3:Y:S01]  /*4910*/  MUFU.RCP R8, R8 ;  /* 0x0000000800087308 */ /* 0x000ee20000001000 */
[----:B--2---:R-:W-:-:S04]  /*4920*/  FMUL R121, R38, R121 ;  /* 0x0000007926797220 */ /* 0x004fc80000400000 */
[----:B------:R-:W-:-:S03]  /*4930*/  FMUL R94, R94, R121 ;  /* 0x000000795e5e7220 */ /* 0x000fc60000400000 */
[----:B------:R-:W2:Y:S01]  /*4940*/  MUFU.RCP R9, R9 ;  /* 0x0000000900097308 */ /* 0x000ea20000001000 */
[----:B----4-:R-:W-:Y:S01]  /*4950*/  FMUL R120, R39, R120 ;  /* 0x0000007827787220 */ /* 0x010fe20000400000 */
[----:B------:R-:W-:-:S03]  /*4960*/  FMUL R94, R79, R94 ;  /* 0x0000005e4f5e7220 */ /* 0x000fc60000400000 */
[----:B------:R-:W-:-:S03]  /*4970*/  FMUL R120, R95, R120 ;  /* 0x000000785f787220 */ /* 0x000fc60000400000 */
[----:B------:R-:W4:Y:S01]  /*4980*/  MUFU.EX2 R18, R18 ;  /* 0x0000001200127308 */ /* 0x000f220000000800 */
[----:B---3--:R-:W-:-:S04]  /*4990*/  FMUL R8, R31, R8 ;  /* 0x000000081f087220 */ /* 0x008fc80000400000 */
[----:B------:R-:W-:-:S03]  /*49a0*/  FMUL R8, R111, R8 ;  /* 0x000000086f087220 */ /* 0x000fc60000400000 */
[----:B------:R-:W3:Y:S01]  /*49b0*/  MUFU.RCP R7, R7 ;  /* 0x0000000700077308 */ /* 0x000ee20000001000 */
[----:B--2---:R-:W-:Y:S01]  /*49c0*/  FMUL R9, R30, R9 ;  /* 0x000000091e097220 */ /* 0x004fe20000400000 */
[----:B------:R-:W-:-:S03]  /*49d0*/  FMUL R8, R79, R8 ;  /* 0x000000084f087220 */ /* 0x000fc60000400000 */
[----:B------:R-:W-:-:S03]  /*49e0*/  FMUL R110, R110, R9 ;  /* 0x000000096e6e7220 */ /* 0x000fc60000400000 */
[----:B------:R-:W2:Y:S01]  /*49f0*/  MUFU.RCP R123, R123 ;  /* 0x0000007b007b7308 */ /* 0x000ea20000001000 */
[----:B----4-:R-:W-:Y:S01]  /*4a00*/  FADD R18, R18, 1 ;  /* 0x3f80000012127421 */ /* 0x010fe20000000000 */
[----:B------:R-:W-:-:S06]  /*4a10*/  FMUL R9, R79, R110 ;  /* 0x0000006e4f097220 */ /* 0x000fcc0000400000 */
[----:B------:R-:W4:Y:S01]  /*4a20*/  MUFU.RCP R20, R20 ;  /* 0x0000001400147308 */ /* 0x000f220000001000 */
[----:B---3--:R-:W-:-:S04]  /*4a30*/  FMUL R7, R32, R7 ;  /* 0x0000000720077220 */ /* 0x008fc80000400000 */
[----:B------:R-:W-:Y:S01]  /*4a40*/  FMUL R40, R40, R7 ;  /* 0x0000000728287220 */ /* 0x000fe20000400000 */
[C---:B------:R-:W-:Y:S02]  /*4a50*/  FMUL R7, R79.reuse, R120 ;  /* 0x000000784f077220 */ /* 0x040fe40000400000 */
[----:B------:R-:W3:Y:S01]  /*4a60*/  MUFU.RCP R11, R11 ;  /* 0x0000000b000b7308 */ /* 0x000ee20000001000 */
[----:B--2---:R-:W-:Y:S01]  /*4a70*/  FMUL R123, R36, R123 ;  /* 0x0000007b247b7220 */ /* 0x004fe20000400000 */
[----:B------:R-:W-:-:S03]  /*4a80*/  FMUL R40, R79, R40 ;  /* 0x000000284f287220 */ /* 0x000fc60000400000 */
[----:B------:R-:W-:-:S03]  /*4a90*/  FMUL R92, R92, R123 ;  /* 0x0000007b5c5c7220 */ /* 0x000fc60000400000 */
[----:B------:R-:W2:Y:S01]  /*4aa0*/  MUFU.RCP R10, R10 ;  /* 0x0000000a000a7308 */ /* 0x000ea20000001000 */
[----:B----4-:R-:W-:Y:S01]  /*4ab0*/  FMUL R20, R47, R20 ;  /* 0x000000142f147220 */ /* 0x010fe20000400000 */
[----:B------:R-:W-:-:S03]  /*4ac0*/  FMUL R92, R79, R92 ;  /* 0x0000005c4f5c7220 */ /* 0x000fc60000400000 */
[----:B------:R-:W-:-:S03]  /*4ad0*/  FMUL R20, R99, R20 ;  /* 0x0000001463147220 */ /* 0x000fc60000400000 */
[----:B------:R-:W4:Y:S01]  /*4ae0*/  MUFU.RCP R5, R5 ;  /* 0x0000000500057308 */ /* 0x000f220000001000 */
[----:B---3--:R-:W-:-:S04]  /*4af0*/  FMUL R11, R28, R11 ;  /* 0x0000000b1c0b7220 */ /* 0x008fc80000400000 */
[----:B------:R-:W-:Y:S01]  /*4b00*/  FMUL R108, R108, R11 ;  /* 0x0000000b6c6c7220 */ /* 0x000fe20000400000 */
[----:B------:R-:W-:Y:S02]  /*4b10*/  FMUL R11, R79, R20 ;  /* 0x000000144f0b7220 */ /* 0x000fe40000400000 */
[----:B------:R-:W3:Y:S01]  /*4b20*/  MUFU.RCP R4, R4 ;  /* 0x0000000400047308 */ /* 0x000ee20000001000 */
[----:B--2---:R-:W-:-:S04]  /*4b30*/  FMUL R10, R29, R10 ;  /* 0x0000000a1d0a7220 */ /* 0x004fc80000400000 */
[----:B------:R-:W-:-:S03]  /*4b40*/  FMUL R10, R109, R10 ;  /* 0x0000000a6d0a7220 */ /* 0x000fc60000400000 */
[----:B------:R-:W2:Y:S01]  /*4b50*/  MUFU.RCP R21, R21 ;  /* 0x0000001500157308 */ /* 0x000ea20000001000 */
[----:B----4-:R-:W-:Y:S01]  /*4b60*/  FMUL R5, R34, R5 ;  /* 0x0000000522057220 */ /* 0x010fe20000400000 */
[----:B------:R-:W-:-:S03]  /*4b70*/  FMUL R10, R79, R10 ;  /* 0x0000000a4f0a7220 */ /* 0x000fc60000400000 */
[----:B------:R-:W-:Y:S01]  /*4b80*/  FMUL R42, R42, R5 ;  /* 0x000000052a2a7220 */ /* 0x000fe20000400000 */
[----:B------:R-:W-:Y:S02]  /*4b90*/  FMNMX.NAN R5, |R7|, |R8|, !PT ;  /* 0x4000000807057209 */ /* 0x000fe40007820200 */
[----:B------:R-:W4:Y:S01]  /*4ba0*/  MUFU.RCP R13, R13 ;  /* 0x0000000d000d7308 */ /* 0x000f220000001000 */
[----:B---3--:R-:W-:-:S07]  /*4bb0*/  FMUL R4, R35, R4 ;  /* 0x0000000423047220 */ /* 0x008fce0000400000 */
        /* <DEDUP_REMOVED lines=9> */
[----:B---3--:R-:W-:-:S04]  /*4c50*/  FMUL R122, R37, R122 ;  /* 0x0000007a257a7220 */ /* 0x008fc80000400000 */
[----:B------:R-:W-:-:S03]  /*4c60*/  FMUL R122, R93, R122 ;  /* 0x0000007a5d7a7220 */ /* 0x000fc60000400000 */
[----:B------:R-:W3:Y:S01]  /*4c70*/  MUFU.RCP R131, R131 ;  /* 0x0000008300837308 */ /* 0x000ee20000001000 */
[----:B--2---:R-:W-:Y:S01]  /*4c80*/  FMUL R15, R24, R15 ;  /* 0x0000000f180f7220 */ /* 0x004fe20000400000 */
[----:B------:R-:W-:Y:S01]  /*4c90*/  FMUL R24, R43, R4 ;  /* 0x000000042b187220 */ /* 0x000fe20000400000 */
[----:B------:R-:W-:Y:S01]  /*4ca0*/  F2FP.SATFINITE.E4M3.F32.PACK_AB_MERGE_C R4, R7, R94, RZ ;  /* 0x0000005e0704723e */ /* 0x000fe200048070ff */
[C---:B------:R-:W-:Y:S01]  /*4cb0*/  FMUL R21, R79.reuse, R122 ;  /* 0x0000007a4f157220 */ /* 0x040fe20000400000 */
[----:B------:R-:W-:Y:S01]  /*4cc0*/  F2FP.SATFINITE.E4M3.F32.PACK_AB_MERGE_C R7, R8, R9, RZ ;  /* 0x000000090807723e */ /* 0x000fe200048070ff */
[C---:B------:R-:W-:Y:S01]  /*4cd0*/  FMUL R9, R79.reuse, R108 ;  /* 0x0000006c4f097220 */ /* 0x040fe20000400000 */
[----:B------:R-:W-:Y:S01]  /*4ce0*/  FMUL R20, R79, R24 ;  /* 0x000000184f147220 */ /* 0x000fe20000400000 */
[----:B------:R-:W2:Y:S01]  /*4cf0*/  MUFU.RCP R130, R130 ;  /* 0x0000008200827308 */ /* 0x000ea20000001000 */
[----:B----4-:R-:W-:Y:S01]  /*4d00*/  FMUL R23, R44, R23 ;  /* 0x000000172c177220 */ /* 0x010fe20000400000 */
[----:B------:R-:W-:Y:S01]  /*4d10*/  FMUL R104, R104, R15 ;  /* 0x0000000f68687220 */ /* 0x000fe20000400000 */
[----:B------:R-:W-:-:S02]  /*4d20*/  FMNMX.NAN R15, |R92|, |R9|, !PT ;  /* 0x400000095c0f7209 */ /* 0x000fc40007820200 */
[----:B------:R-:W-:Y:S01]  /*4d30*/  FMUL R96, R96, R23 ;  /* 0x0000001760607220 */ /* 0x000fe20000400000 */
[----:B------:R-:W-:Y:S01]  /*4d40*/  FMUL R23, R79, R42 ;  /* 0x0000002a4f177220 */ /* 0x000fe20000400000 */
[----:B------:R-:W-:Y:S01]  /*4d50*/  F2FP.SATFINITE.E4M3.F32.PACK_AB_MERGE_C R24, R10, R9, RZ ;  /* 0x000000090a18723e */ /* 0x000fe200048070ff */
[----:B------:R-:W4:Y:S01]  /*4d60*/  MUFU.RCP R129, R129 ;  /* 0x0000008100817308 */ /* 0x000f220000001000 */
[----:B---3--:R-:W-:Y:S01]  /*4d70*/  FMUL R131, R112, R131 ;  /* 0x0000008370837220 */ /* 0x008fe20000400000 */
[----:B------:R-:W-:Y:S01]  /*4d80*/  FMNMX.NAN R9, |R11|, |R20|, !PT ;  /* 0x400000140b097209 */ /* 0x000fe20007820200 */
[C---:B------:R-:W-:Y:S01]  /*4d90*/  FMUL R96, R79.reuse, R96 ;  /* 0x000000604f607220 */ /* 0x040fe20000400000 */
[----:B------:R-:W-:Y:S01]  /*4da0*/  F2FP.SATFINITE.E4M3.F32.PACK_AB_MERGE_C R20, R20, R23, RZ ;  /* 0x000000171414723e */ /* 0x000fe200048070ff */
[----:B------:R-:W-:Y:S01]  /*4db0*/  FMUL R84, R84, R131 ;  /* 0x0000008354547220 */ /* 0x000fe20000400000 */
[----:B------:R-:W-:Y:S01]  /*4dc0*/  FMUL R104, R79, R104 ;  /* 0x000000684f687220 */ /* 0x000fe20000400000 */
[----:B------:R-:W-:Y:S01]  /*4dd0*/  F2FP.SATFINITE.E4M3.F32.PACK_AB_MERGE_C R11, R11, R98, RZ ;  /* 0x000000620b0b723e */ /* 0x000fe200048070ff */
[----:B------:R-:W3:Y:S01]  /*4de0*/  MUFU.RCP R128, R128 ;  /* 0x0000008000807308 */ /* 0x000ee20000001000 */
[----:B--2---:R-:W-:Y:S01]  /*4df0*/  FMUL R130, R113, R130 ;  /* 0x0000008271827220 */ /* 0x004fe20000400000 */
[----:B------:R-:W-:-:S03]  /*4e00*/  FMUL R84, R79, R84 ;  /* 0x000000544f547220 */ /* 0x000fc60000400000 */
[----:B------:R-:W-:-:S03]  /*4e10*/  FMUL R130, R85, R130 ;  /* 0x0000008255827220 */ /* 0x000fc60000400000 */
[----:B------:R-:W2:Y:S01]  /*4e20*/  MUFU.RCP R22, R22 ;  /* 0x0000001600167308 */ /* 0x000ea20000001000 */
[----:B----4-:R-:W-:Y:S01]  /*4e30*/  FMUL R129, R114, R129 ;  /* 0x0000008172817220 */ /* 0x010fe20000400000 */
[----:B------:R-:W-:-:S03]  /*4e40*/  FMUL R130, R79, R130 ;  /* 0x000000824f827220 */ /* 0x000fc60000400000 */
[----:B------:R-:W-:Y:S02]  /*4e50*/  FMUL R86, R86, R129 ;  /* 0x0000008156567220 */ /* 0x000fe40000400000 */
[----:B------:R-:W-:Y:S01]  /*4e60*/  F2FP.SATFINITE.E4M3.F32.PACK_AB_MERGE_C R8, R130, R84, RZ ;  /* 0x000000548208723e */ /* 0x000fe200048070ff */
[----:B------:R-:W4:Y:S01]  /*4e70*/  MUFU.RCP R6, R6 ;  /* 0x0000000600067308 */ /* 0x000f220000001000 */
[----:B---3--:R-:W-:Y:S01]  /*4e80*/  FMUL R128, R115, R128 ;  /* 0x0000008073807220 */ /* 0x008fe20000400000 */
[----:B------:R-:W-:-:S03]  /*4e90*/  FMUL R86, R79, R86 ;  /* 0x000000564f567220 */ /* 0x000fc60000400000 */
[----:B------:R-:W-:-:S03]  /*4ea0*/  FMUL R128, R87, R128 ;  /* 0x0000008057807220 */ /* 0x000fc60000400000 */
[----:B------:R-:W3:Y:S01]  /*4eb0*/  MUFU.RCP R16, R16 ;  /* 0x0000001000107308 */ /* 0x000ee20000001000 */
[----:B--2---:R-:W-:-:S04]  /*4ec0*/  FMUL R22, R45, R22 ;  /* 0x000000162d167220 */ /* 0x004fc80000400000 */
[----:B------:R-:W-:-:S03]  /*4ed0*/  FMUL R22, R97, R22 ;  /* 0x0000001661167220 */ /* 0x000fc60000400000 */
[----:B------:R-:W2:Y:S01]  /*4ee0*/  MUFU.RCP R17, R17 ;  /* 0x0000001100117308 */ /* 0x000ea20000001000 */
[----:B----4-:R-:W-:Y:S01]  /*4ef0*/  FMUL R6, R33, R6 ;  /* 0x0000000621067220 */ /* 0x010fe20000400000 */
[C---:B------:R-:W-:Y:S01]  /*4f00*/  FMUL R22, R79.reuse, R22 ;  /* 0x000000164f167220 */ /* 0x040fe20000400000 */
[----:B------:R-:W-:Y:S02]  /*4f10*/  FMUL R33, R79, R106 ;  /* 0x0000006a4f217220 */ /* 0x000fe40000400000 */
[----:B------:R-:W-:-:S03]  /*4f20*/  FMUL R6, R41, R6 ;  /* 0x0000000629067220 */ /* 0x000fc60000400000 */
[----:B------:R-:W4:Y:S01]  /*4f30*/  MUFU.RCP R19, R19 ;  /* 0x0000001300137308 */ /* 0x000f220000001000 */
[----:B---3--:R-:W-:-:S04]  /*4f40*/  FMUL R16, R51, R16 ;  /* 0x0000001033107220 */ /* 0x008fc80000400000 */
[----:B------:R-:W-:-:S03]  /*4f50*/  FMUL R16, R103, R16 ;  /* 0x0000001067107220 */ /* 0x000fc60000400000 */
[----:B------:R-:W3:Y:S01]  /*4f60*/  MUFU.RCP R124, R124 ;  /* 0x0000007c007c7308 */ /* 0x000ee20000001000 */
[----:B--2---:R-:W-:-:S04]  /*4f70*/  FMUL R17, R50, R17 ;  /* 0x0000001132117220 */ /* 0x004fc80000400000 */
[----:B------:R-:W-:Y:S01]  /*4f80*/  FMUL R102, R102, R17 ;  /* 0x0000001166667220 */ /* 0x000fe20000400000 */
[----:B------:R-:W-:Y:S01]  /*4f90*/  FMNMX.NAN R17, |R98|, |R23|, !PT ;  /* 0x4000001762117209 */ /* 0x000fe20007820200 */
[----:B------:R-:W-:Y:S01]  /*4fa0*/  FMUL R23, R79, R6 ;  /* 0x000000064f177220 */ /* 0x000fe20000400000 */
[----:B------:R-:W2:Y:S01]  /*4fb0*/  MUFU.RCP R14, R14 ;  /* 0x0000000e000e7308 */ /* 0x000ea20000001000 */
[----:B----4-:R-:W-:Y:S01]  /*4fc0*/  FMUL R19, R48, R19 ;  /* 0x0000001330137220 */ /* 0x010fe20000400000 */
[C---:B------:R-:W-:Y:S02]  /*4fd0*/  F2FP.SATFINITE.E4M3.F32.PACK_AB_MERGE_C R6, R22.reuse, R96, RZ ;  /* 0x000000601606723e */ /* 0x040fe400048070ff */
[----:B------:R-:W-:Y:S01]  /*4fe0*/  FMNMX.NAN R26, |R22|, |R23|, !PT ;  /* 0x40000017161a7209 */ /* 0x000fe20007820200 */
[----:B------:R-:W-:Y:S01]  /*4ff0*/  FMUL R100, R100, R19 ;  /* 0x0000001364647220 */ /* 0x000fe20000400000 */
[----:B------:R-:W-:Y:S01]  /*5000*/  FMNMX.NAN R19, |R21|, |R10|, !PT ;  /* 0x4000000a15137209 */ /* 0x000fe20007820200 */
[----:B------:R-:W-:Y:S01]  /*5010*/  FMUL R10, R79, R16 ;  /* 0x000000104f0a7220 */ /* 0x000fe20000400000 */
[----:B------:R-:W4:Y:S01]  /*5020*/  MUFU.RCP R12, R12 ;  /* 0x0000000c000c7308 */ /* 0x000f220000001000 */
[----:B---3--:R-:W-:Y:S01]  /*5030*/  FMUL R124, R119, R124 ;  /* 0x0000007c777c7220 */ /* 0x008fe20000400000 */
[----:B------:R-:W-:Y:S01]  /*5040*/  FMUL R100, R79, R100 ;  /* 0x000000644f647220 */ /* 0x000fe20000400000 */
[----:B------:R-:W-:-:S02]  /*5050*/  F2FP.SATFINITE.E4M3.F32.PACK_AB_MERGE_C R21, R21, R92, RZ ;  /* 0x0000005c1515723e */ /* 0x000fc400048070ff */
[----:B------:R-:W-:Y:S01]  /*5060*/  FMUL R124, R91, R124 ;  /* 0x0000007c5b7c7220 */ /* 0x000fe20000400000 */
[----:B------:R-:W-:Y:S02]  /*5070*/  F2FP.SATFINITE.E4M3.F32.PACK_AB_MERGE_C R23, R23, R40, RZ ;  /* 0x000000281717723e */ /* 0x000fe400048070ff */
[----:B------:R-:W3:Y:S01]  /*5080*/  MUFU.RCP R126, R126 ;  /* 0x0000007e007e7308 */ /* 0x000ee20000001000 */
[----:B--2---:R-:W-:Y:S01]  /*5090*/  FMUL R14, R25, R14 ;  /* 0x0000000e190e7220 */ /* 0x004fe20000400000 */
[----:B------:R-:W-:Y:S01]  /*50a0*/  FMUL R25, R79, R128 ;  /* 0x000000804f197220 */ /* 0x000fe20000400000 */
[----:B------:R-:W-:Y:S02]  /*50b0*/  PRMT R11, R6, 0x5410, R11 ;  /* 0x00005410060b7816 */ /* 0x000fe4000000000b */
[----:B------:R-:W-:Y:S01]  /*50c0*/  FMUL R14, R105, R14 ;  /* 0x0000000e690e7220 */ /* 0x000fe20000400000 */
[----:B------:R-:W-:Y:S02]  /*50d0*/  PRMT R6, R24, 0x5410, R7 ;  /* 0x0000541018067816 */ /* 0x000fe40000000007 */
[----:B------:R-:W2:Y:S01]  /*50e0*/  MUFU.RCP R125, R125 ;  /* 0x0000007d007d7308 */ /* 0x000ea20000001000 */
[----:B----4-:R-:W-:Y:S01]  /*50f0*/  FMUL R12, R27, R12 ;  /* 0x0000000c1b0c7220 */ /* 0x010fe20000400000 */
[----:B------:R-:W-:Y:S01]  /*5100*/  F2FP.SATFINITE.E4M3.F32.PACK_AB_MERGE_C R27, R25, R86, RZ ;  /* 0x00000056191b723e */ /* 0x000fe200048070ff */
[----:B------:R-:W-:Y:S01]  /*5110*/  FMUL R31, R79, R14 ;  /* 0x0000000e4f1f7220 */ /* 0x000fe20000400000 */
[----:B------:R-:W-:Y:S01]  /*5120*/  FMNMX3.NAN R22, |R25|, |R10|, R5, !PT ;  /* 0x4000000a19167276 */ /* 0x000fe20007820205 */
[----:B------:R-:W-:Y:S01]  /*5130*/  FMUL R12, R107, R12 ;  /* 0x0000000c6b0c7220 */ /* 0x000fe20000400000 */
[----:B------:R-:W-:Y:S01]  /*5140*/  FMUL R5, R79, R124 ;  /* 0x0000007c4f057220 */ /* 0x000fe20000400000 */
[----:B------:R-:W-:Y:S01]  /*5150*/  PRMT R8, R8, 0x5410, R27 ;  /* 0x0000541008087816 */ /* 0x000fe2000000001b */
[----:B------:R-:W4:Y:S01]  /*5160*/  MUFU.RCP R127, R127 ;  /* 0x0000007f007f7308 */ /* 0x000f220000001000 */
[----:B---3--:R-:W-:Y:S01]  /*5170*/  FMUL R126, R117, R126 ;  /* 0x0000007e757e7220 */ /* 0x008fe20000400000 */
[C---:B------:R-:W-:Y:S01]  /*5180*/  FMUL R12, R79.reuse, R12 ;  /* 0x0000000c4f0c7220 */ /* 0x040fe20000400000 */
[----:B------:R-:W-:Y:S01]  /*5190*/  FMUL R27, R79, R102 ;  /* 0x000000664f1b7220 */ /* 0x000fe20000400000 */
[----:B------:R-:W-:Y:S01]  /*51a0*/  PRMT R7, R23, 0x5410, R20 ;  /* 0x0000541017077816 */ /* 0x000fe20000000014 */
[----:B------:R-:W-:Y:S01]  /*51b0*/  FMUL R126, R89, R126 ;  /* 0x0000007e597e7220 */ /* 0x000fe20000400000 */
[----:B------:R-:W-:-:S02]  /*51c0*/  FMNMX.NAN R16, |R96|, |R40|, !PT ;  /* 0x4000002860107209 */ /* 0x000fc40007820200 */
[----:B------:R-:W3:Y:S01]  /*51d0*/  MUFU.RCP R18, R18 ;  /* 0x0000001200127308 */ /* 0x000ee20000001000 */
[----:B--2---:R-:W-:Y:S01]  /*51e0*/  FMUL R125, R118, R125 ;  /* 0x0000007d767d7220 */ /* 0x004fe20000400000 */
[----:B------:R-:W-:Y:S01]  /*51f0*/  FMUL R126, R79, R126 ;  /* 0x0000007e4f7e7220 */ /* 0x000fe20000400000 */
[----:B------:R-:W-:Y:S02]  /*5200*/  FMNMX3.NAN R29, |R5|, |R12|, R9, !PT ;  /* 0x4000000c051d7276 */ /* 0x000fe40007820209 */
[----:B------:R-:W-:Y:S01]  /*5210*/  FMUL R90, R90, R125 ;  /* 0x0000007d5a5a7220 */ /* 0x000fe20000400000 */
[----:B------:R-:W-:Y:S02]  /*5220*/  F2FP.SATFINITE.E4M3.F32.PACK_AB_MERGE_C R14, R10, R27, RZ ;  /* 0x0000001b0a0e723e */ /* 0x000fe400048070ff */
[----:B------:R-:W-:Y:S01]  /*5230*/  FMNMX3.NAN R26, |R126|, |R31|, R26, !PT ;  /* 0x4000001f7e1a7276 */ /* 0x000fe2000782021a */
[----:B----4-:R-:W-:Y:S01]  /*5240*/  FMUL R127, R116, R127 ;  /* 0x0000007f747f7220 */ /* 0x010fe20000400000 */
[----:B------:R-:W-:Y:S01]  /*5250*/  FMUL R90, R79, R90 ;  /* 0x0000005a4f5a7220 */ /* 0x000fe20000400000 */
[----:B------:R-:W-:-:S02]  /*5260*/  PRMT R10, R21, 0x5410, R4 ;  /* 0x00005410150a7816 */ /* 0x000fc40000000004 */
[----:B------:R-:W-:Y:S01]  /*5270*/  FMUL R88, R88, R127 ;  /* 0x0000007f58587220 */ /* 0x000fe20000400000 */
[----:B------:R-:W-:Y:S02]  /*5280*/  FMNMX3.NAN R86, |R86|, |R27|, R13, !PT ;  /* 0x4000001b56567276 */ /* 0x000fe4000782020d */
[----:B------:R-:W-:Y:S01]  /*5290*/  F2FP.SATFINITE.E4M3.F32.PACK_AB_MERGE_C R9, R5, R90, RZ ;  /* 0x0000005a0509723e */ /* 0x000fe200048070ff */
[----:B---3--:R-:W-:Y:S01]  /*52a0*/  FMUL R18, R49, R18 ;  /* 0x0000001231127220 */ /* 0x008fe20000400000 */
[----:B------:R-:W-:Y:S01]  /*52b0*/  FMUL R25, R79, R88 ;  /* 0x000000584f197220 */ /* 0x000fe20000400000 */
[----:B------:R-:W-:Y:S02]  /*52c0*/  F2FP.SATFINITE.E4M3.F32.PACK_AB_MERGE_C R5, R12, R33, RZ ;  /* 0x000000210c05723e */ /* 0x000fe400048070ff */
[----:B------:R-:W-:Y:S01]  /*52d0*/  FMUL R18, R101, R18 ;  /* 0x0000001265127220 */ /* 0x000fe20000400000 */
[----:B------:R-:W-:Y:S02]  /*52e0*/  F2FP.SATFINITE.E4M3.F32.PACK_AB_MERGE_C R12, R31, R104, RZ ;  /* 0x000000681f0c723e */ /* 0x000fe400048070ff */
[----:B------:R-:W-:Y:S01]  /*52f0*/  F2FP.SATFINITE.E4M3.F32.PACK_AB_MERGE_C R126, R126, R25, RZ ;  /* 0x000000197e7e723e */ /* 0x000fe200048070ff */
[----:B------:R-:W-:Y:S01]  /*5300*/  FMUL R35, R79, R18 ;  /* 0x000000124f237220 */ /* 0x000fe20000400000 */
[----:B------:R-:W-:-:S02]  /*5310*/  PRMT R5, R12, 0x5410, R5 ;  /* 0x000054100c057816 */ /* 0x000fc40000000005 */
[----:B------:R-:W-:Y:S02]  /*5320*/  PRMT R9, R126, 0x5410, R9 ;  /* 0x000054107e097816 */ /* 0x000fe40000000009 */
[----:B------:R-:W-:Y:S02]  /*5330*/  F2FP.SATFINITE.E4M3.F32.PACK_AB_MERGE_C R37, R35, R100, RZ ;  /* 0x000000642325723e */ /* 0x000fe400048070ff */
[----:B------:R-:W-:Y:S01]  /*5340*/  FMNMX3.NAN R17, |R90|, |R33|, R17, !PT ;  /* 0x400000215a117276 */ /* 0x000fe20007820211 */
[----:B------:R2:W-:Y:S01]  /*5350*/  STS.128 [R74], R8 ;  /* 0x000000084a007388 */ /* 0x0005e20000000c00 */
[----:B------:R-:W-:Y:S02]  /*5360*/  PRMT R4, R37, 0x5410, R14 ;  /* 0x0000541025047816 */ /* 0x000fe4000000000e */
[----:B------:R-:W-:Y:S02]  /*5370*/  FMNMX3.NAN R19, |R130|, |R35|, R19, !PT ;  /* 0x4000002382137276 */ /* 0x000fe40007820213 */
[----:B------:R-:W-:Y:S01]  /*5380*/  FMNMX3.NAN R16, |R25|, |R104|, R16, !PT ;  /* 0x4000006819107276 */ /* 0x000fe20007820210 */
[----:B------:R2:W-:Y:S01]  /*5390*/  STS.128 [R75], R4 ;  /* 0x000000044b007388 */ /* 0x0005e20000000c00 */
[----:B------:R-:W-:-:S02]  /*53a0*/  FMNMX3.NAN R15, |R84|, |R100|, R15, !PT ;  /* 0x40000064540f7276 */ /* 0x000fc4000782020f */
[----:B------:R-:W-:Y:S01]  /*53b0*/  FMNMX.NAN R22, R29, R22, !PT ;  /* 0x000000161d167209 */ /* 0x000fe20007820000 */
[----:B------:R3:W-:Y:S06]  /*53c0*/  MEMBAR.ALL.CTA ;  /* 0x0000000000007992 */ /* 0x0007ec0000008000 */
[----:B---3--:R-:W3:Y:S01]  /*53d0*/  FENCE.VIEW.ASYNC.S ;  /* 0x00000000000073c6 */ /* 0x008ee20000000000 */
[----:B------:R-:W-:Y:S02]  /*53e0*/  FMNMX.NAN R17, R17, R86, !PT ;  /* 0x0000005611117209 */ /* 0x000fe40007820000 */
[----:B------:R-:W-:-:S02]  /*53f0*/  FMNMX3.NAN R19, R19, R26, R22, !PT ;  /* 0x0000001a13137276 */ /* 0x000fc40007820016 */
[----:B------:R-:W-:-:S04]  /*5400*/  FMNMX3.NAN R16, R15, R16, R17, !PT ;  /* 0x000000100f107276 */ /* 0x000fc80007820011 */
[----:B------:R-:W-:-:S04]  /*5410*/  FMNMX3.NAN R16, R16, R19, RZ, !PT ;  /* 0x0000001310107276 */ /* 0x000fc800078200ff */
[----:B------:R-:W-:Y:S01]  /*5420*/  FMNMX R81, R16, R81, !PT ;  /* 0x0000005110517209 */ /* 0x000fe20007800000 */
[----:B---3--:R-:W-:Y:S06]  /*5430*/  BAR.SYNC.DEFER_BLOCKING 0x2, 0x80 ;  /* 0x0082000000007b1d */ /* 0x008fec0000010000 */
[----:B------:R-:W-:Y:S05]  /*5440*/  @P2 BRA `(.L_x_71) ;  /* 0x0000000000442947 */ /* 0x000fea0003800000 */
[----:B------:R-:W-:Y:S01]  /*5450*/  IMAD R82, R53, 0x4, R82 ;  /* 0x0000000435527824 */ /* 0x000fe200078e0252 */
[----:B------:R-:W-:Y:S01]  /*5460*/  UIADD3 UR10, UP0, UPT, UR8, 0x2c0, URZ ;  /* 0x000002c0080a7890 */ /* 0x000fe2000ff1e0ff */
[----:B------:R-:W-:Y:S02]  /*5470*/  PLOP3.LUT P0, PT, PT, PT, PT, 0x80, 0x8 ;  /* 0x000000000008781c */ /* 0x000fe40003f0f070 */
[----:B--2---:R-:W-:Y:S01]  /*5480*/  IADD3 R4, PT, PT, R3, 0x4400, RZ ;  /* 0x0000440003047810 */ /* 0x004fe20007ffe0ff */
[----:B------:R-:W-:Y:S01]  /*5490*/  IMAD.SHL.U32 R82, R82, 0x10, RZ ;  /* 0x0000001052527824 */ /* 0x000fe200078e00ff */
[----:B------:R-:W-:-:S12]  /*54a0*/  UIADD3.X UR11, UPT, UPT, URZ, UR9, URZ, UP0, !UPT ;  /* 0x00000009ff0b7290 */ /* 0x000fd800087fe4ff */
.L_x_72:
        /* <DEDUP_REMOVED lines=10> */
[----:B------:R0:W-:Y:S02]  /*5550*/  UTMACMDFLUSH ;  /* 0x00000000000079b7 */ /* 0x0001e40000000000 */
.L_x_71:
[----:B------:R-:W-:Y:S01]  /*5560*/  BAR.SYNC.DEFER_BLOCKING 0x2, 0x80 ;  /* 0x0082000000007b1d */ /* 0x000fe20000010000 */
[----:B------:R-:W-:Y:S01]  /*5570*/  HFMA2 R82, -RZ, RZ, 0, 1.1920928955078125e-07 ;  /* 0x00000002ff527431 */ /* 0x000fe200000001ff */
[----:B------:R-:W-:-:S04]  /*5580*/  PLOP3.LUT P0, PT, PT, PT, PT, 0x8, 0x80 ;  /* 0x000000000080781c */ /* 0x000fc80003f0e170 */
[----:B------:R-:W-:Y:S09]  /*5590*/  @P3 BRA `(.L_x_73) ;  /* 0xffffffe400343947 */ /* 0x000ff2000383ffff */
[----:B------:R-:W-:Y:S02]  /*55a0*/  ELECT P0, URZ, PT ;  /* 0x0000000000ff782f */ /* 0x000fe40003800000 */
[----:B--2---:R-:W-:Y:S01]  /*55b0*/  LEA R5, R64, R3, 0x3 ;  /* 0x0000000340057211 */ /* 0x004fe200078e18ff */
[----:B------:R-:W-:Y:S01]  /*55c0*/  BSSY B0, `(.L_x_74) ;  /* 0x0000009000007945 */ /* 0x000fe20003800000 */
[----:B------:R-:W-:-:S09]  /*55d0*/  SHF.L.U32 R6, R63, 0x1f, RZ ;  /* 0x0000001f3f067819 */ /* 0x000fd200000006ff */
[----:B------:R-:W-:Y:S02]  /*55e0*/  @P0 VIADD R7, R55, 0x80 ;  /* 0x0000008037070836 */ /* 0x000fe40000000000 */
[----:B------:R-:W-:Y:S02]  /*55f0*/  @P0 IMAD.MOV.U32 R4, RZ, RZ, 0x1 ;  /* 0x00000001ff040424 */ /* 0x000fe400078e00ff */
[----:B------:R-:W-:Y:S01]  /*5600*/  IMAD R55, R64, 0x10, R3 ;  /* 0x0000001040377824 */ /* 0x000fe200078e0203 */
[----:B------:R-:W-:-:S04]  /*5610*/  @P0 PRMT R7, R58, 0x654, R7 ;  /* 0x000006543a070816 */ /* 0x000fc80000000007 */
[----:B------:R2:W-:Y:S01]  /*5620*/  @P0 SYNCS.ARRIVE.TRANS64.RED.ART0 RZ, [R7+URZ], R4 ;  /* 0x0000000407ff09a7 */ /* 0x0005e200085004ff */
[----:B------:R-:W3:Y:S02]  /*5630*/  SYNCS.PHASECHK.TRANS64.TRYWAIT P0, [R5+URZ+0x90], R6 ;  /* 0x00009006050075a7 */ /* 0x000ee400080011ff */
[----:B--23--:R-:W-:Y:S05]  /*5640*/  @!P0 BRA `(.L_x_75) ;  /* 0x0000000c00588947 */ /* 0x00cfea0003800000 */
.L_x_111:
[----:B------:R-:W-:Y:S05]  /*5650*/  BSYNC B0 ;  /* 0x0000000000007941 */ /* 0x000fea0003800000 */
.L_x_74:
[----:B------:R-:W3:Y:S01]  /*5660*/  LDS.128 R52, [R55+0x32c10] ;  /* 0x032c100037347984 */ /* 0x000ee20000000c00 */
[----:B------:R-:W-:Y:S01]  /*5670*/  CREDUX.MAXABS.F32.NAN UR4, R81 ;  /* 0x00000000510472cc */ /* 0x000fe20000006400 */
[----:B------:R-:W-:Y:S01]  /*5680*/  BSSY.RECONVERGENT B0, `(.L_x_76) ;  /* 0x0000016000007945 */ /* 0x000fe20003800200 */
[----:B------:R-:W-:Y:S01]  /*5690*/  ISETP.NE.AND P0, PT, R59, RZ, PT ;  /* 0x000000ff3b00720c */ /* 0x000fe20003f05270 */
[----:B------:R4:W-:Y:S06]  /*56a0*/  MEMBAR.ALL.CTA ;  /* 0x0000000000007992 */ /* 0x0009ec0000008000 */
[----:B----4-:R-:W4:Y:S01]  /*56b0*/  FENCE.VIEW.ASYNC.S ;  /* 0x00000000000073c6 */ /* 0x010f220000000000 */
[----:B------:R-:W-:-:S02]  /*56c0*/  VIADD R62, R62, 0x1 ;  /* 0x000000013e3e7836 */ /* 0x000fc40000000000 */
[----:B------:R-:W-:Y:S02]  /*56d0*/  VIADD R64, R64, 0x1 ;  /* 0x0000000140407836 */ /* 0x000fe40000000000 */
[----:B--2---:R-:W-:Y:S01]  /*56e0*/  IMAD.U32 R7, RZ, RZ, UR4 ;  /* 0x00000004ff077e24 */ /* 0x004fe2000f8e00ff */
[----:B----4-:R2:W-:Y:S04]  /*56f0*/  SYNCS.ARRIVE.TRANS64.ART0 RZ, [R5+URZ+0xa0], R0 ;  /* 0x0000a00005ff79a7 */ /* 0x0105e800085000ff */
[----:B------:R2:W-:Y:S01]  /*5700*/  @!P0 STS [R76+0x32c00], R7 ;  /* 0x032c00074c008388 */ /* 0x0005e20000000800 */
[----:B------:R-:W-:Y:S01]  /*5710*/  BAR.SYNC.DEFER_BLOCKING 0x2, 0x80 ;  /* 0x0082000000007b1d */ /* 0x000fe20000010000 */
[----:B------:R-:W-:-:S13]  /*5720*/  LOP3.LUT P0, RZ, R78, R59, RZ, 0xfc, !PT ;  /* 0x0000003b4eff7212 */ /* 0x000fda000780fcff */
[----:B------:R-:W-:Y:S05]  /*5730*/  @P0 BRA `(.L_x_77) ;  /* 0x0000000000280947 */ /* 0x000fea0003800000 */
[----:B------:R-:W-:Y:S01]  /*5740*/  IMAD.U32 R2, RZ, RZ, UR7 ;  /* 0x00000007ff027e24 */ /* 0x000fe2000f8e00ff */
[----:B-1----:R-:W-:Y:S01]  /*5750*/  MOV R3, 0x400 ;  /* 0x0000040000037802 */ /* 0x002fe20000000f00 */
[----:B------:R-:W1:Y:S03]  /*5760*/  LDCU.64 UR4, c[0x0][0x740] ;  /* 0x0000e800ff0477ac */ /* 0x000e660008000a00 */
[----:B------:R-:W-:-:S05]  /*5770*/  LEA R3, R2, R3, 0x18 ;  /* 0x0000000302037211 */ /* 0x000fca00078ec0ff */
[----:B--2---:R-:W2:Y:S01]  /*5780*/  LDS.128 R4, [R3+0x32c00] ;  /* 0x032c000003047984 */ /* 0x004ea20000000c00 */
[----:B-1----:R-:W-:-:S04]  /*5790*/  LEA R8, P0, R57, UR4, 0x2 ;  /* 0x0000000439087c11 */ /* 0x002fc8000f8010ff */
[----:B------:R-:W-:Y:S02]  /*57a0*/  LEA.HI.X R9, R57, UR5, R56, 0x2, P0 ;  /* 0x0000000539097c11 */ /* 0x000fe400080f1438 */
[----:B--2---:R-:W-:-:S04]  /*57b0*/  FMNMX3 R4, R4, RZ, R5, !PT ;  /* 0x000000ff04047276 */ /* 0x004fc80007800005 */
[----:B------:R-:W-:-:S05]  /*57c0*/  FMNMX3 R7, R4, R6, R7, !PT ;  /* 0x0000000604077276 */ /* 0x000fca0007800007 */
[----:B------:R4:W-:Y:S02]  /*57d0*/  REDG.E.MAX.S32.STRONG.GPU desc[UR30][R8.64], R7 ;  /* 0x000000070800798e */ /* 0x0009e4000d12e31e */
.L_x_77:
[----:B------:R-:W-:Y:S05]  /*57e0*/  BSYNC.RECONVERGENT B0 ;  /* 0x0000000000007941 */ /* 0x000fea0003800200 */
.L_x_76:
[----:B---3--:R-:W-:Y:S02]  /*57f0*/  ISETP.NE.AND P0, PT, R55, 0x1, PT ;  /* 0x000000013700780c */ /* 0x008fe40003f05270 */
[----:B------:R-:W-:Y:S02]  /*5800*/  ISETP.NE.AND P1, PT, R64, 0x2, PT ;  /* 0x000000024000780c */ /* 0x000fe40003f25270 */
[----:B------:R-:W-:Y:S02]  /*5810*/  ISETP.NE.AND P2, PT, R62, 0x2, PT ;  /* 0x000000023e00780c */ /* 0x000fe40003f45270 */
[----:B------:R-:W-:Y:S02]  /*5820*/  SEL R6, RZ, 0x1, P1 ;  /* 0x00000001ff067807 */ /* 0x000fe40000800000 */
[----:B------:R-:W-:Y:S02]  /*5830*/  SEL R4, RZ, 0x1, P2 ;  /* 0x00000001ff047807 */ /* 0x000fe40001000000 */
[----:B------:R-:W-:-:S02]  /*5840*/  LOP3.LUT R63, R63, R6, RZ, 0x3c, !PT ;  /* 0x000000063f3f7212 */ /* 0x000fc400078e3cff */
[----:B------:R-:W-:Y:S02]  /*5850*/  LOP3.LUT R61, R61, R4, RZ, 0x3c, !PT ;  /* 0x000000043d3d7212 */ /* 0x000fe400078e3cff */
[----:B------:R-:W-:Y:S02]  /*5860*/  SEL R64, R64, RZ, P1 ;  /* 0x000000ff40407207 */ /* 0x000fe40000800000 */
[----:B------:R-:W-:Y:S01]  /*5870*/  SEL R62, R62, RZ, P2 ;  /* 0x000000ff3e3e7207 */ /* 0x000fe20001000000 */
[----:B------:R-:W-:Y:S06]  /*5880*/  @!P0 BRA `(.L_x_78) ;  /* 0xffffffe0000c8947 */ /* 0x000fec000383ffff */
.L_x_66:
[----:B------:R-:W-:-:S13]  /*5890*/  ISETP.NE.AND P0, PT, R78, RZ, PT ;  /* 0x000000ff4e00720c */ /* 0x000fda0003f05270 */
[----:B------:R-:W-:Y:S05]  /*58a0*/  @P0 BRA `(.L_x_79) ;  /* 0x0000000000200947 */ /* 0x000fea0003800000 */
[----:B------:R-:W3:Y:S01]  /*58b0*/  S2UR UR4, SR_CgaCtaId ;  /* 0x00000000000479c3 */ /* 0x000ee20000008800 */
[----:B------:R-:W-:Y:S01]  /*58c0*/  ELECT P1, URZ, PT ;  /* 0x0000000000ff782f */ /* 0x000fe20003820000 */
[----:B------:R-:W-:-:S06]  /*58d0*/  IMAD.MOV.U32 R4, RZ, RZ, 0x1 ;  /* 0x00000001ff047424 */ /* 0x000fcc00078e00ff */
[----:B------:R-:W-:Y:S06]  /*58e0*/  UVIRTCOUNT.DEALLOC.SMPOOL 0x80 ;  /* 0x000000800000784c */ /* 0x000fec0000000000 */
[----:B--2---:R-:W-:Y:S01]  /*58f0*/  @P1 MOV R5, 0x40 ;  /* 0x0000004000051802 */ /* 0x004fe20000000f00 */
[----:B---3--:R-:W-:-:S05]  /*5900*/  @P1 IMAD.U32 R2, RZ, RZ, UR4 ;  /* 0x00000004ff021e24 */ /* 0x008fca000f8e00ff */
[----:B------:R-:W-:-:S05]  /*5910*/  @P1 LEA R5, R2, R5, 0x18 ;  /* 0x0000000502051211 */ /* 0x000fca00078ec0ff */
[----:B------:R3:W-:Y:S02]  /*5920*/  @P1 STS.U8 [R5], R4 ;  /* 0x0000000405001388 */ /* 0x0007e40000000000 */
.L_x_79:
[----:B------:R-:W-:Y:S06]  /*5930*/  BAR.SYNC.DEFER_BLOCKING 0x2, 0x80 ;  /* 0x0082000000007b1d */ /* 0x000fec0000010000 */
[----:B------:R-:W-:Y:S05]  /*5940*/  @P0 BRA `(.L_x_80) ;  /* 0x0000000000d80947 */ /* 0x000fea0003800000 */
[----:B--23--:R-:W-:Y:S01]  /*5950*/  VIADD R5, R3, 0xb0 ;  /* 0x000000b003057836 */ /* 0x00cfe20000000000 */
[----:B------:R-:W-:Y:S01]  /*5960*/  LOP3.LUT R2, R2, 0x1, RZ, 0x3c, !PT ;  /* 0x0000000102027812 */ /* 0x000fe200078e3cff */
[----:B------:R-:W-:Y:S03]  /*5970*/  BSSY B0, `(.L_x_81) ;  /* 0x0000005000007945 */ /* 0x000fe60003800000 */
[----:B------:R-:W-:-:S04]  /*5980*/  PRMT R5, R2, 0x654, R5 ;  /* 0x0000065402057816 */ /* 0x000fc80000000005 */
[----:B------:R2:W-:Y:S01]  /*5990*/  SYNCS.ARRIVE.TRANS64.RED.ART0 RZ, [R5+URZ], R0 ;  /* 0x0000000005ff79a7 */ /* 0x0005e200085004ff */
[----:B------:R-:W3:Y:S02]  /*59a0*/  SYNCS.PHASECHK.TRANS64.TRYWAIT P0, [R3+URZ+0xb0], RZ ;  /* 0x0000b0ff030075a7 */ /* 0x000ee400080011ff */
[----:B--23--:R-:W-:Y:S05]  /*59b0*/  @!P0 BRA `(.L_x_82) ;  /* 0x0000000800948947 */ /* 0x00cfea0003800000 */
.L_x_112:
[----:B------:R-:W-:Y:S05]  /*59c0*/  BSYNC B0 ;  /* 0x0000000000007941 */ /* 0x000fea0003800000 */
.L_x_81:
[----:B------:R-:W3:Y:S01]  /*59d0*/  S2UR UR5, SR_CgaCtaId ;  /* 0x00000000000579c3 */ /* 0x000ee20000008800 */
[----:B------:R-:W-:Y:S01]  /*59e0*/  NOP ;  /* 0x0000000000007918 */ /* 0x000fe20000000000 */
[----:B------:R-:W-:Y:S01]  /*59f0*/  UMOV UR4, 0x50 ;  /* 0x0000005000047882 */ /* 0x000fe20000000000 */
[----:B----4-:R-:W-:Y:S01]  /*5a00*/  LOP3.LUT R7, R77, 0xffff, RZ, 0xc0, !PT ;  /* 0x0000ffff4d077812 */ /* 0x010fe200078ec0ff */
[----:B------:R-:W-:-:S03]  /*5a10*/  IMAD.MOV.U32 R4, RZ, RZ, 0xffff ;  /* 0x0000ffffff047424 */ /* 0x000fc600078e00ff */
[----:B------:R-:W-:-:S05]  /*5a20*/  SHF.R.U32.HI R7, RZ, 0x5, R7 ;  /* 0x00000005ff077819 */ /* 0x000fca0000011607 */
[----:B------:R-:W-:Y:S01]  /*5a30*/  VIADD R5, R7, 0x10 ;  /* 0x0000001007057836 */ /* 0x000fe20000000000 */
[----:B------:R-:W-:-:S04]  /*5a40*/  SHF.L.U32 R7, R4, R7, RZ ;  /* 0x0000000704077219 */ /* 0x000fc800000006ff */
[----:B------:R-:W-:Y:S01]  /*5a50*/  SHF.L.U32 R0, R0, R5, RZ ;  /* 0x0000000500007219 */ /* 0x000fe200000006ff */
[----:B---3--:R-:W-:-:S03]  /*5a60*/  ULEA UR5, UR5, UR4, 0x18 ;  /* 0x0000000405057291 */ /* 0x008fc6000f8ec0ff */
[----:B------:R-:W-:-:S04]  /*5a70*/  LOP3.LUT R7, R0, R7, RZ, 0xfc, !PT ;  /* 0x0000000700077212 */ /* 0x000fc800078efcff */
[C---:B------:R-:W-:Y:S02]  /*5a80*/  LOP3.LUT R5, R7.reuse, 0xffff, RZ, 0xc0, !PT ;  /* 0x0000ffff07057812 */ /* 0x040fe400078ec0ff */
[----:B------:R-:W3:Y:S02]  /*5a90*/  LDS R2, [UR5] ;  /* 0x00000005ff027984 */ /* 0x000ee40008000800 */
[----:B---3--:R-:W-:-:S04]  /*5aa0*/  LOP3.LUT R0, R7, 0xffff, R2, 0x80, !PT ;  /* 0x0000ffff07007812 */ /* 0x008fc800078e8002 */
[----:B------:R-:W-:-:S13]  /*5ab0*/  ISETP.NE.AND P0, PT, R0, R5, PT ;  /* 0x000000050000720c */ /* 0x000fda0003f05270 */
[----:B------:R-:W-:Y:S05]  /*5ac0*/  @P0 BRA `(.L_x_83) ;  /* 0x00000000006c0947 */ /* 0x000fea0003800000 */
[----:B------:R-:W-:Y:S02]  /*5ad0*/  SHF.R.U32.HI R0, RZ, 0x10, R2 ;  /* 0x00000010ff007819 */ /* 0x000fe40000011602 */
[----:B------:R-:W-:-:S04]  /*5ae0*/  SHF.R.U32.HI R5, RZ, 0x10, R7 ;  /* 0x00000010ff057819 */ /* 0x000fc80000011607 */
[----:B------:R-:W-:-:S04]  /*5af0*/  LOP3.LUT R0, R0, R5, RZ, 0xc0, !PT ;  /* 0x0000000500007212 */ /* 0x000fc800078ec0ff */
[----:B------:R-:W-:-:S13]  /*5b00*/  ISETP.NE.AND P0, PT, R0, R5, PT ;  /* 0x000000050000720c */ /* 0x000fda0003f05270 */
[----:B------:R-:W-:Y:S05]  /*5b10*/  @P0 BRA `(.L_x_84) ;  /* 0x00000000004c0947 */ /* 0x000fea0003800000 */
[----:B------:R-:W-:Y:S02]  /*5b20*/  R2UR UR4, R7 ;  /* 0x00000000070472ca */ /* 0x000fe400000e0000 */
[----:B------:R-:W-:Y:S02]  /*5b30*/  ELECT P0, URZ, PT ;  /* 0x0000000000ff782f */ /* 0x000fe40003800000 */
[----:B------:R-:W-:-:S09]  /*5b40*/  PLOP3.LUT P1, PT, PT, PT, PT, 0x8, 0x80 ;  /* 0x000000000080781c */ /* 0x000fd20003f2e170 */
[----:B------:R-:W-:Y:S02]  /*5b50*/  ULOP3.LUT UR4, URZ, UR4, URZ, 0x33, !UPT ;  /* 0x00000004ff047292 */ /* 0x000fe4000f8e33ff */
[----:B------:R-:W-:-:S10]  /*5b60*/  VOTEU.ANY UP0, P0 ;  /* 0x0000000000ff7886 */ /* 0x000fd40000000100 */
.L_x_85:
[----:B------:R-:W-:Y:S01]  /*5b70*/  @P0 ELECT P1, URZ, PT ;  /* 0x0000000000ff082f */ /* 0x000fe20003820000 */
[----:B------:R3:W-:-:S12]  /*5b80*/  @UP0 UTCATOMSWS.AND URZ, UR4 ;  /* 0x0000000400ff09e3 */ /* 0x0007d80008000000 */
[----:B------:R-:W-:Y:S02]  /*5b90*/  @P1 PLOP3.LUT P0, PT, P1, PT, PT, 0x8, 0x80 ;  /* 0x000000000080181c */ /* 0x000fe40000f0e170 */
[----:B------:R-:W-:-:S11]  /*5ba0*/  PLOP3.LUT P1, PT, PT, PT, PT, 0x8, 0x80 ;  /* 0x000000000080781c */ /* 0x000fd60003f2e170 */
[----:B---3--:R-:W-:Y:S05]  /*5bb0*/  @P0 BRA.U.ANY `(.L_x_85) ;  /* 0xfffffffd00ec0947 */ /* 0x008fea000393ffff */
[----:B------:R-:W3:Y:S01]  /*5bc0*/  S2R R2, SR_LANEID ;  /* 0x0000000000027919 */ /* 0x000ee20000000000 */
[----:B------:R-:W-:Y:S01]  /*5bd0*/  IMAD.U32 R0, RZ, RZ, UR4 ;  /* 0x00000004ff007e24 */ /* 0x000fe2000f8e00ff */
[----:B------:R-:W-:Y:S02]  /*5be0*/  VOTEU.ANY UR6, UPT, PT ;  /* 0x0000000000067886 */ /* 0x000fe400038e0100 */
[----:B------:R-:W-:Y:S01]  /*5bf0*/  UFLO.U32 UR6, UR6 ;  /* 0x00000006000672bd */ /* 0x000fe200080e0000 */
[----:B------:R-:W4:Y:S05]  /*5c00*/  REDUX UR4, R0 ;  /* 0x00000000000473c4 */ /* 0x000f2a0000000000 */
[----:B---3--:R-:W-:-:S02]  /*5c10*/  ISETP.EQ.U32.AND P0, PT, R2, UR6, PT ;  /* 0x0000000602007c0c */ /* 0x008fc4000bf02070 */
[----:B----4-:R-:W-:-:S11]  /*5c20*/  MOV R2, UR4 ;  /* 0x0000000400027c02 */ /* 0x010fd60008000f00 */
[----:B------:R3:W-:Y:S01]  /*5c30*/  @P0 ATOMS.AND RZ, [UR5], R2 ;  /* 0x00000002ffff098c */ /* 0x0007e2000a800005 */
[----:B------:R-:W-:Y:S05]  /*5c40*/  BRA `(.L_x_86) ;  /* 0x0000000000147947 */ /* 0x000fea0003800000 */
.L_x_84:
[----:B------:R-:W-:Y:S02]  /*5c50*/  MOV R4, 0x5c70 ;  /* 0x00005c7000047802 */ /* 0x000fe40000000f00 */
[----:B-12---:R-:W-:Y:S05]  /*5c60*/  CALL.REL.NOINC `($__internal_0_$__cuda_sm10x_tcgen05_guardrail_trap_col_being_dealloced_not_returned_by_alloc) ;  /* 0x0000000400fc7944 */ /* 0x006fea0003c00000 */
[----:B------:R-:W-:Y:S05]  /*5c70*/  BRA `(.L_x_86) ;  /* 0x0000000000087947 */ /* 0x000fea0003800000 */
.L_x_83:
[----:B------:R-:W-:Y:S02]  /*5c80*/  MOV R4, 0x5ca0 ;  /* 0x00005ca000047802 */ /* 0x000fe40000000f00 */
[----:B-12---:R-:W-:Y:S05]  /*5c90*/  CALL.REL.NOINC `($__internal_2_$__cuda_sm10x_tcgen05_guardrail_trap_unallocated_columns_being_dealloced) ;  /* 0x0000000800087944 */ /* 0x006fea0003c00000 */
.L_x_86:
[----:B------:R-:W-:Y:S01]  /*5ca0*/  NOP ;  /* 0x0000000000007918 */ /* 0x000fe20000000000 */
.L_x_80:
[----:B------:R-:W-:Y:S01]  /*5cb0*/  ISETP.NE.AND P0, PT, R78, RZ, PT ;  /* 0x000000ff4e00720c */ /* 0x000fe20003f05270 */
[----:B------:R-:W-:-:S04]  /*5cc0*/  DEPBAR.LE SB0, 0x0 ;  /* 0x000080000000791a */ /* 0x000fc80000000000 */
[----:B------:R-:W-:-:S08]  /*5cd0*/  DEPBAR.LE SB0, 0x0 ;  /* 0x000080000000791a */ /* 0x000fd00000000000 */
[----:B------:R-:W-:Y:S05]  /*5ce0*/  @P0 BRA `(.L_x_52) ;  /* 0x0000000000200947 */ /* 0x000fea0003800000 */
[----:B------:R-:W-:Y:S01]  /*5cf0*/  ELECT P0, URZ, PT ;  /* 0x0000000000ff782f */ /* 0x000fe20003800000 */
[----:B--2---:R-:W-:-:S12]  /*5d00*/  IMAD.MOV.U32 R0, RZ, RZ, 0x20 ;  /* 0x00000020ff007424 */ /* 0x004fd800078e00ff */
[----:B---3--:R-:W-:-:S04]  /*5d10*/  @P0 IADD3 R4, PT, PT, -R0, 0x100000, RZ ;  /* 0x0010000000040810 */ /* 0x008fc80007ffe1ff */
[C---:B------:R-:W-:Y:S02]  /*5d20*/  @P0 SHF.L.U32 R5, R4.reuse, 0xb, RZ ;  /* 0x0000000b04050819 */ /* 0x040fe400000006ff */
[----:B------:R-:W-:-:S05]  /*5d30*/  @P0 SHF.L.U32 R4, R4, 0x1, RZ ;  /* 0x0000000104040819 */ /* 0x000fca00000006ff */
[----:B------:R2:W-:Y:S04]  /*5d40*/  @P0 STS.64 [R3+URZ+0xb0], R4 ;  /* 0x0000b00403000988 */ /* 0x0005e80008000aff */
[----:B------:R-:W3:Y:S02]  /*5d50*/  FENCE.VIEW.ASYNC.S ;  /* 0x00000000000073c6 */ /* 0x000ee40000000000 */
[----:B---3--:R-:W3:Y:S02]  /*5d60*/  SYNCS.CCTL.IVALL ;  /* 0x00000000000079b1 */ /* 0x008ee40000000000 */
.L_x_52:
[----:B---3--:R-:W-:Y:S01]  /*5d70*/  NOP ;  /* 0x0000000000007918 */ /* 0x008fe20000000000 */
[----:B-12---:R-:W-:Y:S05]  /*5d80*/  EXIT ;  /* 0x000000000000794d */ /* 0x006fea0003800000 */
.L_x_22:
[----:B------:R-:W-:-:S07]  /*5d90*/  MOV R20, R21 ;  /* 0x0000001500147202 */ /* 0x000fce0000000f00 */
.L_x_87:
[----:B----4-:R4:W3:Y:S02]  /*5da0*/  SYNCS.PHASECHK.TRANS64.TRYWAIT P0, [R14+URZ+0xa0], R21 ;  /* 0x0000a0150e0075a7 */ /* 0x0108e400080011ff */
[----:B---3--:R-:W-:Y:S05]  /*5db0*/  @!P0 NANOSLEEP.SYNCS 0x989680 ;  /* 0x009896800000895d */ /* 0x008fea0003900000 */
[----:B------:R-:W3:Y:S02]  /*5dc0*/  @!P0 SYNCS.PHASECHK.TRANS64 P0, [R14+URZ+0xa0], R21 ;  /* 0x0000a0150e0085a7 */ /* 0x000ee400080010ff */
[----:B---3--:R-:W-:Y:S05]  /*5dd0*/  @!P0 BRA `(.L_x_87) ;  /* 0xfffffffc00f08947 */ /* 0x008fea000383ffff */
[----:B------:R-:W-:Y:S05]  /*5de0*/  BRA `(.L_x_88) ;  /* 0xffffffb0007c7947 */ /* 0x000fea000383ffff */
.L_x_24:
[----:B------:R-:W-:-:S07]  /*5df0*/  MOV R7, R6 ;  /* 0x0000000600077202 */ /* 0x000fce0000000f00 */
.L_x_89:
[----:B--2---:R2:W3:Y:S02]  /*5e00*/  SYNCS.PHASECHK.TRANS64.TRYWAIT P0, [R2+URZ+0xa0], R7 ;  /* 0x0000a007020075a7 */ /* 0x0044e400080011ff */
[----:B---3--:R-:W-:Y:S05]  /*5e10*/  @!P0 NANOSLEEP.SYNCS 0x989680 ;  /* 0x009896800000895d */ /* 0x008fea0003900000 */
[----:B------:R-:W3:Y:S02]  /*5e20*/  @!P0 SYNCS.PHASECHK.TRANS64 P0, [R2+URZ+0xa0], R7 ;  /* 0x0000a007020085a7 */ /* 0x000ee400080010ff */
[----:B---3--:R-:W-:Y:S05]  /*5e30*/  @!P0 BRA `(.L_x_89) ;  /* 0xfffffffc00f08947 */ /* 0x008fea000383ffff */
[----:B------:R-:W-:Y:S05]  /*5e40*/  BRA `(.L_x_90) ;  /* 0xffffffb400287947 */ /* 0x000fea000383ffff */
.L_x_25:
[----:B------:R-:W-:-:S07]  /*5e50*/  MOV R9, R8 ;  /* 0x0000000800097202 */ /* 0x000fce0000000f00 */
.L_x_91:
[----:B--2---:R2:W3:Y:S02]  /*5e60*/  SYNCS.PHASECHK.TRANS64.TRYWAIT P0, [R3+URZ+0xa0], R9 ;  /* 0x0000a009030075a7 */ /* 0x0044e400080011ff */
[----:B---3--:R-:W-:Y:S05]  /*5e70*/  @!P0 NANOSLEEP.SYNCS 0x989680 ;  /* 0x009896800000895d */ /* 0x008fea0003900000 */
[----:B------:R-:W3:Y:S02]  /*5e80*/  @!P0 SYNCS.PHASECHK.TRANS64 P0, [R3+URZ+0xa0], R9 ;  /* 0x0000a009030085a7 */ /* 0x000ee400080010ff */
[----:B---3--:R-:W-:Y:S05]  /*5e90*/  @!P0 BRA `(.L_x_91) ;  /* 0xfffffffc00f08947 */ /* 0x008fea000383ffff */
[----:B------:R-:W-:Y:S05]  /*5ea0*/  BRA `(.L_x_17) ;  /* 0xffffffb4005c7947 */ /* 0x000fea000383ffff */
.L_x_27:
[----:B------:R-:W-:-:S07]  /*5eb0*/  MOV R0, UR34 ;  /* 0x0000002200007c02 */ /* 0x000fce0008000f00 */
.L_x_92:
[----:B---3--:R3:W4:Y:S02]  /*5ec0*/  SYNCS.PHASECHK.TRANS64.TRYWAIT P0, [R0+URZ+0x90], RZ ;  /* 0x000090ff000075a7 */ /* 0x00872400080011ff */
[----:B----4-:R-:W-:Y:S05]  /*5ed0*/  @!P0 NANOSLEEP.SYNCS 0x989680 ;  /* 0x009896800000895d */ /* 0x010fea0003900000 */
[----:B------:R-:W4:Y:S02]  /*5ee0*/  @!P0 SYNCS.PHASECHK.TRANS64 P0, [R0+URZ+0x90], RZ ;  /* 0x000090ff000085a7 */ /* 0x000f2400080010ff */
[----:B----4-:R-:W-:Y:S05]  /*5ef0*/  @!P0 BRA `(.L_x_92) ;  /* 0xfffffffc00f08947 */ /* 0x010fea000383ffff */
[----:B------:R-:W-:Y:S05]  /*5f00*/  BRA `(.L_x_93) ;  /* 0xffffffb400687947 */ /* 0x000fea000383ffff */
.L_x_30:
[----:B------:R-:W-:Y:S02]  /*5f10*/  MOV R4, UR4 ;  /* 0x0000000400047c02 */ /* 0x000fe40008000f00 */
[----:B------:R-:W-:Y:S02]  /*5f20*/  MOV R5, UR4 ;  /* 0x0000000400057c02 */ /* 0x000fe40008000f00 */
[----:B------:R-:W-:-:S07]  /*5f30*/  MOV R0, UR5 ;  /* 0x0000000500007c02 */ /* 0x000fce0008000f00 */
.L_x_94:
[----:B-1----:R1:W3:Y:S02]  /*5f40*/  SYNCS.PHASECHK.TRANS64.TRYWAIT P0, [R0+URZ+0x38], R5 ;  /* 0x00003805000075a7 */ /* 0x0022e400080011ff */
[----:B---3--:R-:W-:Y:S05]  /*5f50*/  @!P0 NANOSLEEP.SYNCS 0x989680 ;  /* 0x009896800000895d */ /* 0x008fea0003900000 */
[----:B------:R-:W3:Y:S02]  /*5f60*/  @!P0 SYNCS.PHASECHK.TRANS64 P0, [R0+URZ+0x38], R5 ;  /* 0x00003805000085a7 */ /* 0x000ee400080010ff */
[----:B---3--:R-:W-:Y:S05]  /*5f70*/  @!P0 BRA `(.L_x_94) ;  /* 0xfffffffc00f08947 */ /* 0x008fea000383ffff */
[----:B------:R-:W-:Y:S05]  /*5f80*/  BRA `(.L_x_29) ;  /* 0xffffffb8001c7947 */ /* 0x000fea000383ffff */
.L_x_33:
[----:B------:R-:W-:-:S07]  /*5f90*/  MOV R5, R4 ;  /* 0x0000000400057202 */ /* 0x000fce0000000f00 */
.L_x_95:
[----:B--2---:R2:W3:Y:S02]  /*5fa0*/  SYNCS.PHASECHK.TRANS64.TRYWAIT P0, [R3+URZ+0x90], R5 ;  /* 0x00009005030075a7 */ /* 0x0044e400080011ff */
[----:B---3--:R-:W-:Y:S05]  /*5fb0*/  @!P0 NANOSLEEP.SYNCS 0x989680 ;  /* 0x009896800000895d */ /* 0x008fea0003900000 */
[----:B------:R-:W3:Y:S02]  /*5fc0*/  @!P0 SYNCS.PHASECHK.TRANS64 P0, [R3+URZ+0x90], R5 ;  /* 0x00009005030085a7 */ /* 0x000ee400080010ff */
[----:B---3--:R-:W-:Y:S05]  /*5fd0*/  @!P0 BRA `(.L_x_95) ;  /* 0xfffffffc00f08947 */ /* 0x008fea000383ffff */
[----:B------:R-:W-:Y:S05]  /*5fe0*/  BRA `(.L_x_96) ;  /* 0xffffffb800b87947 */ /* 0x000fea000383ffff */
.L_x_35:
[----:B------:R-:W-:Y:S02]  /*5ff0*/  MOV R2, UR4 ;  /* 0x0000000400027c02 */ /* 0x000fe40008000f00 */
[----:B--2---:R-:W-:Y:S02]  /*6000*/  MOV R3, UR4 ;  /* 0x0000000400037c02 */ /* 0x004fe40008000f00 */
[----:B------:R-:W-:-:S07]  /*6010*/  MOV R0, UR5 ;  /* 0x0000000500007c02 */ /* 0x000fce0008000f00 */
.L_x_97:
[----:B-1----:R1:W2:Y:S02]  /*6020*/  SYNCS.PHASECHK.TRANS64.TRYWAIT P0, [R0+URZ+0x38], R3 ;  /* 0x00003803000075a7 */ /* 0x0022a400080011ff */
[----:B--2---:R-:W-:Y:S05]  /*6030*/  @!P0 NANOSLEEP.SYNCS 0x989680 ;  /* 0x009896800000895d */ /* 0x004fea0003900000 */
[----:B------:R-:W2:Y:S02]  /*6040*/  @!P0 SYNCS.PHASECHK.TRANS64 P0, [R0+URZ+0x38], R3 ;  /* 0x00003803000085a7 */ /* 0x000ea400080010ff */
[----:B--2---:R-:W-:Y:S05]  /*6050*/  @!P0 BRA `(.L_x_97) ;  /* 0xfffffffc00f08947 */ /* 0x004fea000383ffff */
[----:B------:R-:W-:Y:S05]  /*6060*/  BRA `(.L_x_98) ;  /* 0xffffffbc00507947 */ /* 0x000fea000383ffff */
.L_x_37:
[----:B------:R-:W-:-:S07]  /*6070*/  MOV R2, UR12 ;  /* 0x0000000c00027c02 */ /* 0x000fce0008000f00 */
.L_x_99:
[----:B-1----:R1:W3:Y:S02]  /*6080*/  SYNCS.PHASECHK.TRANS64.TRYWAIT P0, [R2+URZ+0x90], RZ ;  /* 0x000090ff020075a7 */ /* 0x0022e400080011ff */
[----:B---3--:R-:W-:Y:S05]  /*6090*/  @!P0 NANOSLEEP.SYNCS 0x989680 ;  /* 0x009896800000895d */ /* 0x008fea0003900000 */
[----:B------:R-:W3:Y:S02]  /*60a0*/  @!P0 SYNCS.PHASECHK.TRANS64 P0, [R2+URZ+0x90], RZ ;  /* 0x000090ff020085a7 */ /* 0x000ee400080010ff */
[----:B---3--:R-:W-:Y:S05]  /*60b0*/  @!P0 BRA `(.L_x_99) ;  /* 0xfffffffc00f08947 */ /* 0x008fea000383ffff */
[----:B------:R-:W-:Y:S05]  /*60c0*/  BRA `(.L_x_100) ;  /* 0xffffffbc00707947 */ /* 0x000fea000383ffff */
.L_x_40:
[----:B------:R-:W-:Y:S02]  /*60d0*/  MOV R2, UR13 ;  /* 0x0000000d00027c02 */ /* 0x000fe40008000f00 */
[----:B------:R-:W-:Y:S02]  /*60e0*/  MOV R3, UR13 ;  /* 0x0000000d00037c02 */ /* 0x000fe40008000f00 */
[----:B------:R-:W-:-:S07]  /*60f0*/  MOV R0, UR17 ;  /* 0x0000001100007c02 */ /* 0x000fce0008000f00 */
.L_x_101:
[----:B-1----:R1:W2:Y:S02]  /*6100*/  SYNCS.PHASECHK.TRANS64.TRYWAIT P0, [R0+URZ+0x80], R3 ;  /* 0x00008003000075a7 */ /* 0x0022a400080011ff */
[----:B--2---:R-:W-:Y:S05]  /*6110*/  @!P0 NANOSLEEP.SYNCS 0x989680 ;  /* 0x009896800000895d */ /* 0x004fea0003900000 */
[----:B------:R-:W2:Y:S02]  /*6120*/  @!P0 SYNCS.PHASECHK.TRANS64 P0, [R0+URZ+0x80], R3 ;  /* 0x00008003000085a7 */ /* 0x000ea400080010ff */
[----:B--2---:R-:W-:Y:S05]  /*6130*/  @!P0 BRA `(.L_x_101) ;  /* 0xfffffffc00f08947 */ /* 0x004fea000383ffff */
[----:B------:R-:W-:Y:S05]  /*6140*/  BRA `(.L_x_39) ;  /* 0xffffffc000c87947 */ /* 0x000fea000383ffff */
.L_x_43:
[----:B------:R-:W-:Y:S02]  /*6150*/  MOV R2, UR25 ;  /* 0x0000001900027c02 */ /* 0x000fe40008000f00 */
[----:B------:R-:W-:Y:S02]  /*6160*/  MOV R3, UR25 ;  /* 0x0000001900037c02 */ /* 0x000fe40008000f00 */
[----:B------:R-:W-:Y:S07]  /*6170*/  MOV R0, UR13 ;  /* 0x0000000d00007c02 */ /* 0x000fee0008000f00 */
.L_x_102:
[----:B-1----:R1:W2:Y:S02]  /*6180*/  SYNCS.PHASECHK.TRANS64.TRYWAIT P0, [R0+URZ], R3 ;  /* 0x00000003000075a7 */ /* 0x0022a400080011ff */
[----:B--2---:R-:W-:Y:S05]  /*6190*/  @!P0 NANOSLEEP.SYNCS 0x989680 ;  /* 0x009896800000895d */ /* 0x004fea0003900000 */
[----:B------:R-:W2:Y:S02]  /*61a0*/  @!P0 SYNCS.PHASECHK.TRANS64 P0, [R0+URZ], R3 ;  /* 0x00000003000085a7 */ /* 0x000ea400080010ff */
[----:B--2---:R-:W-:Y:S05]  /*61b0*/  @!P0 BRA `(.L_x_102) ;  /* 0xfffffffc00f08947 */ /* 0x004fea000383ffff */
[----:B------:R-:W-:Y:S05]  /*61c0*/  BRA `(.L_x_42) ;  /* 0xffffffc4002c7947 */ /* 0x000fea000383ffff */
.L_x_46:
[-C--:B------:R-:W-:Y:S02]  /*61d0*/  MOV R6, R3.reuse ;  /* 0x0000000300067202 */ /* 0x080fe40000000f00 */
[----:B------:R-:W-:-:S07]  /*61e0*/  MOV R7, R3 ;  /* 0x0000000300077202 */ /* 0x000fce0000000f00 */
.L_x_103:
[----:B--2---:R2:W3:Y:S02]  /*61f0*/  SYNCS.PHASECHK.TRANS64.TRYWAIT P0, [R2+URZ+0x90], R7 ;  /* 0x00009007020075a7 */ /* 0x0044e400080011ff */
[----:B---3--:R-:W-:Y:S05]  /*6200*/  @!P0 NANOSLEEP.SYNCS 0x989680 ;  /* 0x009896800000895d */ /* 0x008fea0003900000 */
[----:B------:R-:W3:Y:S02]  /*6210*/  @!P0 SYNCS.PHASECHK.TRANS64 P0, [R2+URZ+0x90], R7 ;  /* 0x00009007020085a7 */ /* 0x000ee400080010ff */
[----:B---3--:R-:W-:Y:S05]  /*6220*/  @!P0 BRA `(.L_x_103) ;  /* 0xfffffffc00f08947 */ /* 0x008fea000383ffff */
[----:B------:R-:W-:Y:S05]  /*6230*/  BRA `(.L_x_104) ;  /* 0xffffffc400c87947 */ /* 0x000fea000383ffff */
.L_x_61:
[----:B------:R-:W-:-:S07]  /*6240*/  MOV R15, R14 ;  /* 0x0000000e000f7202 */ /* 0x000fce0000000f00 */
.L_x_105:
[----:B-1----:R1:W2:Y:S02]  /*6250*/  SYNCS.PHASECHK.TRANS64.TRYWAIT P0, [R3+URZ], R15 ;  /* 0x0000000f030075a7 */ /* 0x0022a400080011ff */
[----:B--2---:R-:W-:Y:S05]  /*6260*/  @!P0 NANOSLEEP.SYNCS 0x989680 ;  /* 0x009896800000895d */ /* 0x004fea0003900000 */
[----:B------:R-:W2:Y:S02]  /*6270*/  @!P0 SYNCS.PHASECHK.TRANS64 P0, [R3+URZ], R15 ;  /* 0x0000000f030085a7 */ /* 0x000ea400080010ff */
[----:B--2---:R-:W-:Y:S05]  /*6280*/  @!P0 BRA `(.L_x_105) ;  /* 0xfffffffc00f08947 */ /* 0x004fea000383ffff */
[----:B------:R-:W-:Y:S05]  /*6290*/  BRA `(.L_x_60) ;  /* 0xffffffcc009c7947 */ /* 0x000fea000383ffff */
.L_x_64:
[----:B------:R-:W-:-:S07]  /*62a0*/  MOV R9, R8 ;  /* 0x0000000800097202 */ /* 0x000fce0000000f00 */
.L_x_106:
[----:B-1----:R1:W2:Y:S02]  /*62b0*/  SYNCS.PHASECHK.TRANS64.TRYWAIT P0, [R3+URZ], R9 ;  /* 0x00000009030075a7 */ /* 0x0022a400080011ff */
[----:B--2---:R-:W-:Y:S05]  /*62c0*/  @!P0 NANOSLEEP.SYNCS 0x989680 ;  /* 0x009896800000895d */ /* 0x004fea0003900000 */
[----:B------:R-:W2:Y:S02]  /*62d0*/  @!P0 SYNCS.PHASECHK.TRANS64 P0, [R3+URZ], R9 ;  /* 0x00000009030085a7 */ /* 0x000ea400080010ff */
[----:B--2---:R-:W-:Y:S05]  /*62e0*/  @!P0 BRA `(.L_x_106) ;  /* 0xfffffffc00f08947 */ /* 0x004fea000383ffff */
[----:B------:R-:W-:Y:S05]  /*62f0*/  BRA `(.L_x_63) ;  /* 0xffffffd000047947 */ /* 0x000fea000383ffff */
.L_x_65:
[----:B-1----:R1:W2:Y:S02]  /*6300*/  SYNCS.PHASECHK.TRANS64.TRYWAIT P0, [R3+URZ+0x90], RZ ;  /* 0x000090ff030075a7 */ /* 0x0022a400080011ff */
[----:B--2---:R-:W-:Y:S05]  /*6310*/  @!P0 NANOSLEEP.SYNCS 0x989680 ;  /* 0x009896800000895d */ /* 0x004fea0003900000 */
[----:B------:R-:W2:Y:S02]  /*6320*/  @!P0 SYNCS.PHASECHK.TRANS64 P0, [R3+URZ+0x90], RZ ;  /* 0x000090ff030085a7 */ /* 0x000ea400080010ff */
[----:B--2---:R-:W-:Y:S05]  /*6330*/  @!P0 BRA `(.L_x_65) ;  /* 0xfffffffc00f08947 */ /* 0x004fea000383ffff */
[----:B------:R-:W-:Y:S05]  /*6340*/  BRA `(.L_x_107) ;  /* 0xffffffd000687947 */ /* 0x000fea000383ffff */
.L_x_67:
[----:B------:R-:W-:-:S07]  /*6350*/  MOV R7, R6 ;  /* 0x0000000600077202 */ /* 0x000fce0000000f00 */
.L_x_108:
[----:B--2---:R2:W3:Y:S02]  /*6360*/  SYNCS.PHASECHK.TRANS64.TRYWAIT P1, [R55+URZ+0x70], R7 ;  /* 0x00007007370075a7 */ /* 0x0044e400080211ff */
[----:B---3--:R-:W-:Y:S05]  /*6370*/  @!P1 NANOSLEEP.SYNCS 0x989680 ;  /* 0x009896800000995d */ /* 0x008fea0003900000 */
[----:B------:R-:W3:Y:S02]  /*6380*/  @!P1 SYNCS.PHASECHK.TRANS64 P1, [R55+URZ+0x70], R7 ;  /* 0x00007007370095a7 */ /* 0x000ee400080210ff */
[----:B---3--:R-:W-:Y:S05]  /*6390*/  @!P1 BRA `(.L_x_108) ;  /* 0xfffffffc00f09947 */ /* 0x008fea000383ffff */
[----:B------:R-:W-:Y:S05]  /*63a0*/  BRA `(.L_x_109) ;  /* 0xffffffd400947947 */ /* 0x000fea000383ffff */
.L_x_75:
[----:B------:R-:W-:-:S07]  /*63b0*/  MOV R7, R6 ;  /* 0x0000000600077202 */ /* 0x000fce0000000f00 */
.L_x_110:
[----:B--2---:R2:W3:Y:S02]  /*63c0*/  SYNCS.PHASECHK.TRANS64.TRYWAIT P0, [R5+URZ+0x90], R7 ;  /* 0x00009007050075a7 */ /* 0x0044e400080011ff */
[----:B---3--:R-:W-:Y:S05]  /*63d0*/  @!P0 NANOSLEEP.SYNCS 0x989680 ;  /* 0x009896800000895d */ /* 0x008fea0003900000 */
[----:B------:R-:W3:Y:S02]  /*63e0*/  @!P0 SYNCS.PHASECHK.TRANS64 P0, [R5+URZ+0x90], R7 ;  /* 0x00009007050085a7 */ /* 0x000ee400080010ff */
[----:B---3--:R-:W-:Y:S05]  /*63f0*/  @!P0 BRA `(.L_x_110) ;  /* 0xfffffffc00f08947 */ /* 0x008fea000383ffff */
[----:B------:R-:W-:Y:S05]  /*6400*/  BRA `(.L_x_111) ;  /* 0xfffffff000907947 */ /* 0x000fea000383ffff */
.L_x_82:
[----:B--2---:R2:W3:Y:S02]  /*6410*/  SYNCS.PHASECHK.TRANS64.TRYWAIT P0, [R3+URZ+0xb0], RZ ;  /* 0x0000b0ff030075a7 */ /* 0x0044e400080011ff */
[----:B---3--:R-:W-:Y:S05]  /*6420*/  @!P0 NANOSLEEP.SYNCS 0x989680 ;  /* 0x009896800000895d */ /* 0x008fea0003900000 */
[----:B------:R-:W3:Y:S02]  /*6430*/  @!P0 SYNCS.PHASECHK.TRANS64 P0, [R3+URZ+0xb0], RZ ;  /* 0x0000b0ff030085a7 */ /* 0x000ee400080010ff */
[----:B---3--:R-:W-:Y:S05]  /*6440*/  @!P0 BRA `(.L_x_82) ;  /* 0xfffffffc00f08947 */ /* 0x008fea000383ffff */
[----:B------:R-:W-:Y:S05]  /*6450*/  BRA `(.L_x_112) ;  /* 0xfffffff400587947 */ /* 0x000fea000383ffff */
        .weak           $__internal_0_$__cuda_sm10x_tcgen05_guardrail_trap_col_being_dealloced_not_returned_by_alloc
        .type           $__internal_0_$__cuda_sm10x_tcgen05_guardrail_trap_col_being_dealloced_not_returned_by_alloc,@function
        .size           $__internal_0_$__cuda_sm10x_tcgen05_guardrail_trap_col_being_dealloced_not_returned_by_alloc,($__internal_1_$__cuda_sm10x_tcgen05_guardrail_trap_phase_invalid_during_alloc - $__internal_0_$__cuda_sm10x_tcgen05_guardrail_trap_col_being_dealloced_not_returned_by_alloc)
$__internal_0_$__cuda_sm10x_tcgen05_guardrail_trap_col_being_dealloced_not_returned_by_alloc:
[----:B------:R-:W-:Y:S05]  /*6460*/  BPT.TRAP 0x1 ;  /* 0x000000040000795c */ /* 0x000fea0000300000 */
[----:B------:R-:W-:-:S04]  /*6470*/  HFMA2 R5, -RZ, RZ, 0, 0 ;  /* 0x00000000ff057431 */ /* 0x000fc800000001ff */
[----:B------:R-:W-:Y:S05]  /*6480*/  RET.REL.NODEC R4 `(kernel_cutlass_kernel_cudnngrouped_gemmgrouped_gemm_swiglugrouped_gemm_swiglu_quantBlockScaledContiguousGroupedGemmKernel_object_at__TiledMMA_ThrLayoutVMNK21111000_PermutationMNK____MMAAt_0) ;  /* 0xffffff9804dc7950 */ /* 0x000fea0003c3ffff */
        .weak           $__internal_1_$__cuda_sm10x_tcgen05_guardrail_trap_phase_invalid_during_alloc
        .type           $__internal_1_$__cuda_sm10x_tcgen05_guardrail_trap_phase_invalid_during_alloc,@function
        .size           $__internal_1_$__cuda_sm10x_tcgen05_guardrail_trap_phase_invalid_during_alloc,($__internal_2_$__cuda_sm10x_tcgen05_guardrail_trap_unallocated_columns_being_dealloced - $__internal_1_$__cuda_sm10x_tcgen05_guardrail_trap_phase_invalid_during_alloc)
$__internal_1_$__cuda_sm10x_tcgen05_guardrail_trap_phase_invalid_during_alloc:
[----:B------:R-:W-:Y:S05]  /*6490*/  BPT.TRAP 0x1 ;  /* 0x000000040000795c */ /* 0x000fea0000300000 */
[----:B------:R-:W-:-:S04]  /*64a0*/  MOV R3, 0x0 ;  /* 0x0000000000037802 */ /* 0x000fc80000000f00 */
[----:B------:R-:W-:Y:S05]  /*64b0*/  RET.REL.NODEC R2 `(kernel_cutlass_kernel_cudnngrouped_gemmgrouped_gemm_swiglugrouped_gemm_swiglu_quantBlockScaledContiguousGroupedGemmKernel_object_at__TiledMMA_ThrLayoutVMNK21111000_PermutationMNK____MMAAt_0) ;  /* 0xffffff9802d07950 */ /* 0x000fea0003c3ffff */
        .weak           $__internal_2_$__cuda_sm10x_tcgen05_guardrail_trap_unallocated_columns_being_dealloced
        .type           $__internal_2_$__cuda_sm10x_tcgen05_guardrail_trap_unallocated_columns_being_dealloced,@function
        .size           $__internal_2_$__cuda_sm10x_tcgen05_guardrail_trap_unallocated_columns_being_dealloced,(.L_x_116 - $__internal_2_$__cuda_sm10x_tcgen05_guardrail_trap_unallocated_columns_being_dealloced)
$__internal_2_$__cuda_sm10x_tcgen05_guardrail_trap_unallocated_columns_being_dealloced:
[----:B------:R-:W-:Y:S05]  /*64c0*/  BPT.TRAP 0x1 ;  /* 0x000000040000795c */ /* 0x000fea0000300000 */
[----:B------:R-:W-:-:S04]  /*64d0*/  HFMA2 R5, -RZ, RZ, 0, 0 ;  /* 0x00000000ff057431 */ /* 0x000fc800000001ff */
[----:B------:R-:W-:Y:S05]  /*64e0*/  RET.REL.NODEC R4 `(kernel_cutlass_kernel_cudnngrouped_gemmgrouped_gemm_swiglugrouped_gemm_swiglu_quantBlockScaledContiguousGroupedGemmKernel_object_at__TiledMMA_ThrLayoutVMNK21111000_PermutationMNK____MMAAt_0) ;  /* 0xffffff9804c47950 */ /* 0x000fea0003c3ffff */
.L_x_113:
[----:B------:R-:W-:-:S00]  /*64f0*/  BRA `(.L_x_113) ;  /* 0xfffffffc00fc7947 */ /* 0x000fc0000383ffff */
[----:B------:R-:W-:-:S00]  /*6500*/  NOP ;  /* 0x0000000000007918 */ /* 0x000fc00000000000 */
[----:B------:R-:W-:-:S00]  /*6510*/  NOP ;  /* 0x0000000000007918 */ /* 0x000fc00000000000 */
[----:B------:R-:W-:-:S00]  /*6520*/  NOP ;  /* 0x0000000000007918 */ /* 0x000fc00000000000 */
[----:B------:R-:W-:-:S00]  /*6530*/  NOP ;  /* 0x0000000000007918 */ /* 0x000fc00000000000 */
[----:B------:R-:W-:-:S00]  /*6540*/  NOP ;  /* 0x0000000000007918 */ /* 0x000fc00000000000 */
[----:B------:R-:W-:-:S00]  /*6550*/  NOP ;  /* 0x0000000000007918 */ /* 0x000fc00000000000 */
[----:B------:R-:W-:-:S00]  /*6560*/  NOP ;  /* 0x0000000000007918 */ /* 0x000fc00000000000 */
[----:B------:R-:W-:-:S00]  /*6570*/  NOP ;  /* 0x0000000000007918 */ /* 0x000fc00000000000 */
.L_x_116:


//--------------------- .nv.shared.kernel_cutlass_kernel_cudnngrouped_gemmgrouped_gemm_swiglugrouped_gemm_swiglu_quantBlockScaledContiguousGroupedGemmKernel_object_at__TiledMMA_ThrLayoutVMNK21111000_PermutationMNK____MMAAt_0 --------------------------
	.section	.nv.shared.kernel_cutlass_kernel_cudnngrouped_gemmgrouped_gemm_swiglugrouped_gemm_swiglu_quantBlockScaledContiguousGroupedGemmKernel_object_at__TiledMMA_ThrLayoutVMNK21111000_PermutationMNK____MMAAt_0,"aw",@nobits
	.sectionflags	@""
	.align	1024
	.zero		1024


//--------------------- .nv.shared.reserved.0     --------------------------
	.section	.nv.shared.reserved.0,"aw",@nobits
	.align	8
	.weak		__nv_reservedSMEM_offset_0_alias
	.size		__nv_reservedSMEM_offset_0_alias, 0, 64
	.other		__nv_reservedSMEM_offset_0_alias,@"STO_CUDA_RESERVED_SHARED STV_DEFAULT"
__nv_reservedSMEM_offset_0_alias:
	.zero		0
.nv.shared.reserved.0:
	.zero		64
	.weak		__nv_reservedSMEM_allocation_phase
	.type		__nv_reservedSMEM_allocation_phase,@object
	.size		__nv_reservedSMEM_allocation_phase,(.L_0 - __nv_reservedSMEM_allocation_phase)
__nv_reservedSMEM_allocation_phase:
	.zero		1
.L_0:
	.zero		7
	.weak		__nv_reservedSMEM_devtool_atexit_pc
	.type		__nv_reservedSMEM_devtool_atexit_pc,@object
	.size		__nv_reservedSMEM_devtool_atexit_pc,(__nv_reservedSMEM_allocation_mask - __nv_reservedSMEM_devtool_atexit_pc)
__nv_reservedSMEM_devtool_atexit_pc:
	.zero		8
	.weak		__nv_reservedSMEM_allocation_mask
	.type		__nv_reservedSMEM_allocation_mask,@object
	.size		__nv_reservedSMEM_allocation_mask,(.L_2 - __nv_reservedSMEM_allocation_mask)
__nv_reservedSMEM_allocation_mask:
	.zero		4
.L_2:
	.zero		4
	.weak		__nv_reservedSMEM_tmem_allocation_pipeline_mbarrier
	.type		__nv_reservedSMEM_tmem_allocation_pipeline_mbarrier,@object
	.size		__nv_reservedSMEM_tmem_allocation_pipeline_mbarrier,(__nv_reservedSMEM_tmem_allocation_pipeline_mbarrier_parity - __nv_reservedSMEM_tmem_allocation_pipeline_mbarrier)
__nv_reservedSMEM_tmem_allocation_pipeline_mbarrier:
	.zero		8
	.weak		__nv_reservedSMEM_tmem_allocation_pipeline_mbarrier_parity
	.type		__nv_reservedSMEM_tmem_allocation_pipeline_mbarrier_parity,@object
	.size		__nv_reservedSMEM_tmem_allocation_pipeline_mbarrier_parity,(.L_4 - __nv_reservedSMEM_tmem_allocation_pipeline_mbarrier_parity)
__nv_reservedSMEM_tmem_allocation_pipeline_mbarrier_parity:
	.zero		4
.L_4:


//--------------------- .nv.constant0.kernel_cutlass_kernel_cudnngrouped_gemmgrouped_gemm_swiglugrouped_gemm_swiglu_quantBlockScaledContiguousGroupedGemmKernel_object_at__TiledMMA_ThrLayoutVMNK21111000_PermutationMNK____MMAAt_0 --------------------------
	.section	.nv.constant0.kernel_cutlass_kernel_cudnngrouped_gemmgrouped_gemm_swiglugrouped_gemm_swiglu_quantBlockScaledContiguousGroupedGemmKernel_object_at__TiledMMA_ThrLayoutVMNK21111000_PermutationMNK____MMAAt_0,"a",@progbits
	.sectionflags	@""
	.align	4
.nv.constant0.kernel_cutlass_kernel_cudnngrouped_gemmgrouped_gemm_swiglugrouped_gemm_swiglu_quantBlockScaledContiguousGroupedGemmKernel_object_at__TiledMMA_ThrLayoutVMNK21111000_PermutationMNK____MMAAt_0:
	.zero		1924


//--------------------- SYMBOLS --------------------------

	.type		.nv.reservedSmem.offset0,@object
	.size		.nv.reservedSmem.offset0,0x4
	.type		.nv.reservedSmem.cap,@object
	.size		.nv.reservedSmem.cap,0x4
